	.target	sm_90a

	.elftype	@"ET_EXEC"


//--------------------- .note.nv.tkinfo           --------------------------
	.section	.note.nv.tkinfo,"",@"SHT_NOTE"
	.sectionflags	@"SHF_NOTE_NV_TKINFO"
	.tkinfo
        /*0018*/ 	.word	0x00000002
        /*0030*/ 	.string	""
        /*0030*/ 	.string	"ptxas"
        /*0030*/ 	.string	"Cuda compilation tools, release 13.0, V13.0.88"
        /*0030*/ 	.string	"Build cuda_13.0.r13.0/compiler.36424714_0"
        /*0030*/ 	.string	"-arch sm_90a -m 64 "



//--------------------- .note.nv.cuinfo           --------------------------
	.section	.note.nv.cuinfo,"",@"SHT_NOTE"
	.sectionflags	@"SHF_NOTE_NV_CUINFO"
        /*0018*/ 	.short	0x0002
        /*001a*/ 	.short	0x005a
        /*001c*/ 	.short	0x0082
	.zero		2


//--------------------- .nv.info                  --------------------------
	.section	.nv.info,"",@"SHT_CUDA_INFO"
	.align	4


	//----- nvinfo : EIATTR_REGCOUNT
	.align		4
        /*0000*/ 	.byte	0x04, 0x2f
        /*0002*/ 	.short	(.L_16 - .L_15)
	.align		4
.L_15:
        /*0004*/ 	.word	index@(_ZN7cutlass13device_kernelINS_4gemm6kernel13GemmUniversalIN4cute5tupleIJiiiiEEENS1_10collective13CollectiveMmaINS1_39MainloopSm90TmaGmmaRmemAWarpSpecializedILi4ENS5_IJNS4_1CILi1EEESB_SB_EEENS1_35KernelTmaWarpSpecializedCooperativeEEENS5_IJNSA_ILi128EEENSA_ILi64EEESG_EEEfNS5_IJSB_llEEEfNS5_IJlSB_lEEENS4_8TiledMMAINS4_8MMA_AtomIJNS4_4SM904GMMA29MMA_64x64x8_F32TF32TF32_RS_TNILNSN_7ScaleInE1ELSP_1EEEEEENS4_6LayoutINS5_IJNSA_ILi2EEESB_SB_EEENS5_IJSB_NSA_ILi0EEESV_EEEEENS5_IJNS4_10UnderscoreESY_SY_EEEEENS4_13SM90_TMA_LOADENS4_14ComposedLayoutINS4_7SwizzleILi1ELi4ELi3EEENS4_18smem_ptr_flag_bitsILi32EEENSS_INS5_IJNSA_ILi8EEES17_EEENS5_IJSB_S17_EEEEEEENS4_9Copy_AtomIJNS4_39AutoVectorizingCopyWithAssumedAlignmentILi128EEEfEEENS4_8identityES11_NS12_INS13_ILi3ELi4ELi3EEES16_NSS_INS5_IJS17_NSA_ILi32EEEEEENS5_IJS1I_SB_EEEEEEEvS1G_EENS_8epilogue10collective6detail29Sm90TmaWarpSpecializedAdapterINS1P_15DefaultEpilogueIfSJ_SJ_NS1O_6thread17LinearCombinationIfLi1EffLNS1T_9ScaleType4KindE0ELNS_15FloatRoundStyleE2EfEENS1_15EpilogueDefaultEEEEEvvEEEEvNT_6ParamsE)
        /*0008*/ 	.word	0x000000a8


	//----- nvinfo : EIATTR_FRAME_SIZE
	.align		4
.L_16:
        /*000c*/ 	.byte	0x04, 0x11
        /*000e*/ 	.short	(.L_18 - .L_17)
	.align		4
.L_17:
        /*0010*/ 	.word	index@(_ZN7cutlass13device_kernelINS_4gemm6kernel13GemmUniversalIN4cute5tupleIJiiiiEEENS1_10collective13CollectiveMmaINS1_39MainloopSm90TmaGmmaRmemAWarpSpecializedILi4ENS5_IJNS4_1CILi1EEESB_SB_EEENS1_35KernelTmaWarpSpecializedCooperativeEEENS5_IJNSA_ILi128EEENSA_ILi64EEESG_EEEfNS5_IJSB_llEEEfNS5_IJlSB_lEEENS4_8TiledMMAINS4_8MMA_AtomIJNS4_4SM904GMMA29MMA_64x64x8_F32TF32TF32_RS_TNILNSN_7ScaleInE1ELSP_1EEEEEENS4_6LayoutINS5_IJNSA_ILi2EEESB_SB_EEENS5_IJSB_NSA_ILi0EEESV_EEEEENS5_IJNS4_10UnderscoreESY_SY_EEEEENS4_13SM90_TMA_LOADENS4_14ComposedLayoutINS4_7SwizzleILi1ELi4ELi3EEENS4_18smem_ptr_flag_bitsILi32EEENSS_INS5_IJNSA_ILi8EEES17_EEENS5_IJSB_S17_EEEEEEENS4_9Copy_AtomIJNS4_39AutoVectorizingCopyWithAssumedAlignmentILi128EEEfEEENS4_8identityES11_NS12_INS13_ILi3ELi4ELi3EEES16_NSS_INS5_IJS17_NSA_ILi32EEEEEENS5_IJS1I_SB_EEEEEEEvS1G_EENS_8epilogue10collective6detail29Sm90TmaWarpSpecializedAdapterINS1P_15DefaultEpilogueIfSJ_SJ_NS1O_6thread17LinearCombinationIfLi1EffLNS1T_9ScaleType4KindE0ELNS_15FloatRoundStyleE2EfEENS1_15EpilogueDefaultEEEEEvvEEEEvNT_6ParamsE)
        /*0014*/ 	.word	0x00000000


	//----- nvinfo : EIATTR_MIN_STACK_SIZE
	.align		4
.L_18:
        /*0018*/ 	.byte	0x04, 0x12
        /*001a*/ 	.short	(.L_20 - .L_19)
	.align		4
.L_19:
        /*001c*/ 	.word	index@(_ZN7cutlass13device_kernelINS_4gemm6kernel13GemmUniversalIN4cute5tupleIJiiiiEEENS1_10collective13CollectiveMmaINS1_39MainloopSm90TmaGmmaRmemAWarpSpecializedILi4ENS5_IJNS4_1CILi1EEESB_SB_EEENS1_35KernelTmaWarpSpecializedCooperativeEEENS5_IJNSA_ILi128EEENSA_ILi64EEESG_EEEfNS5_IJSB_llEEEfNS5_IJlSB_lEEENS4_8TiledMMAINS4_8MMA_AtomIJNS4_4SM904GMMA29MMA_64x64x8_F32TF32TF32_RS_TNILNSN_7ScaleInE1ELSP_1EEEEEENS4_6LayoutINS5_IJNSA_ILi2EEESB_SB_EEENS5_IJSB_NSA_ILi0EEESV_EEEEENS5_IJNS4_10UnderscoreESY_SY_EEEEENS4_13SM90_TMA_LOADENS4_14ComposedLayoutINS4_7SwizzleILi1ELi4ELi3EEENS4_18smem_ptr_flag_bitsILi32EEENSS_INS5_IJNSA_ILi8EEES17_EEENS5_IJSB_S17_EEEEEEENS4_9Copy_AtomIJNS4_39AutoVectorizingCopyWithAssumedAlignmentILi128EEEfEEENS4_8identityES11_NS12_INS13_ILi3ELi4ELi3EEES16_NSS_INS5_IJS17_NSA_ILi32EEEEEENS5_IJS1I_SB_EEEEEEEvS1G_EENS_8epilogue10collective6detail29Sm90TmaWarpSpecializedAdapterINS1P_15DefaultEpilogueIfSJ_SJ_NS1O_6thread17LinearCombinationIfLi1EffLNS1T_9ScaleType4KindE0ELNS_15FloatRoundStyleE2EfEENS1_15EpilogueDefaultEEEEEvvEEEEvNT_6ParamsE)
        /*0020*/ 	.word	0x00000000
.L_20:


//--------------------- .nv.compat                --------------------------
	.section	.nv.compat,"",@"SHT_CUDA_COMPAT_INFO"
	.align	4
        /*0000*/ 	.byte	0x02, 0x09, 0x01, 0x00, 0x02, 0x02, 0x04, 0x00, 0x02, 0x05, 0x05, 0x00, 0x03, 0x07, 0x01, 0x01
        /*0010*/ 	.byte	0x02, 0x03, 0x01, 0x00, 0x02, 0x06, 0x01, 0x00, 0x04, 0x0b, 0x08, 0x00, 0x00, 0x00, 0x00, 0x00
        /*0020*/ 	.byte	0x00, 0x00, 0x00, 0x00


//--------------------- .nv.info._ZN7cutlass13device_kernelINS_4gemm6kernel13GemmUniversalIN4cute5tupleIJiiiiEEENS1_10collective13CollectiveMmaINS1_39MainloopSm90TmaGmmaRmemAWarpSpecializedILi4ENS5_IJNS4_1CILi1EEESB_SB_EEENS1_35KernelTmaWarpSpecializedCooperativeEEENS5_IJNSA_ILi128EEENSA_ILi64EEESG_EEEfNS5_IJSB_llEEEfNS5_IJlSB_lEEENS4_8TiledMMAINS4_8MMA_AtomIJNS4_4SM904GMMA29MMA_64x64x8_F32TF32TF32_RS_TNILNSN_7ScaleInE1ELSP_1EEEEEENS4_6LayoutINS5_IJNSA_ILi2EEESB_SB_EEENS5_IJSB_NSA_ILi0EEESV_EEEEENS5_IJNS4_10UnderscoreESY_SY_EEEEENS4_13SM90_TMA_LOADENS4_14ComposedLayoutINS4_7SwizzleILi1ELi4ELi3EEENS4_18smem_ptr_flag_bitsILi32EEENSS_INS5_IJNSA_ILi8EEES17_EEENS5_IJSB_S17_EEEEEEENS4_9Copy_AtomIJNS4_39AutoVectorizingCopyWithAssumedAlignmentILi128EEEfEEENS4_8identityES11_NS12_INS13_ILi3ELi4ELi3EEES16_NSS_INS5_IJS17_NSA_ILi32EEEEEENS5_IJS1I_SB_EEEEEEEvS1G_EENS_8epilogue10collective6detail29Sm90TmaWarpSpecializedAdapterINS1P_15DefaultEpilogueIfSJ_SJ_NS1O_6thread17LinearCombinationIfLi1EffLNS1T_9ScaleType4KindE0ELNS_15FloatRoundStyleE2EfEENS1_15EpilogueDefaultEEEEEvvEEEEvNT_6ParamsE --------------------------
	.section	.nv.info._ZN7cutlass13device_kernelINS_4gemm6kernel13GemmUniversalIN4cute5tupleIJiiiiEEENS1_10collective13CollectiveMmaINS1_39MainloopSm90TmaGmmaRmemAWarpSpecializedILi4ENS5_IJNS4_1CILi1EEESB_SB_EEENS1_35KernelTmaWarpSpecializedCooperativeEEENS5_IJNSA_ILi128EEENSA_ILi64EEESG_EEEfNS5_IJSB_llEEEfNS5_IJlSB_lEEENS4_8TiledMMAINS4_8MMA_AtomIJNS4_4SM904GMMA29MMA_64x64x8_F32TF32TF32_RS_TNILNSN_7ScaleInE1ELSP_1EEEEEENS4_6LayoutINS5_IJNSA_ILi2EEESB_SB_EEENS5_IJSB_NSA_ILi0EEESV_EEEEENS5_IJNS4_10UnderscoreESY_SY_EEEEENS4_13SM90_TMA_LOADENS4_14ComposedLayoutINS4_7SwizzleILi1ELi4ELi3EEENS4_18smem_ptr_flag_bitsILi32EEENSS_INS5_IJNSA_ILi8EEES17_EEENS5_IJSB_S17_EEEEEEENS4_9Copy_AtomIJNS4_39AutoVectorizingCopyWithAssumedAlignmentILi128EEEfEEENS4_8identityES11_NS12_INS13_ILi3ELi4ELi3EEES16_NSS_INS5_IJS17_NSA_ILi32EEEEEENS5_IJS1I_SB_EEEEEEEvS1G_EENS_8epilogue10collective6detail29Sm90TmaWarpSpecializedAdapterINS1P_15DefaultEpilogueIfSJ_SJ_NS1O_6thread17LinearCombinationIfLi1EffLNS1T_9ScaleType4KindE0ELNS_15FloatRoundStyleE2EfEENS1_15EpilogueDefaultEEEEEvvEEEEvNT_6ParamsE,"",@"SHT_CUDA_INFO"
	.sectionflags	@""
	.align	4


	//----- nvinfo : EIATTR_CUDA_API_VERSION
	.align		4
        /*0000*/ 	.byte	0x04, 0x37
        /*0002*/ 	.short	(.L_22 - .L_21)
.L_21:
        /*0004*/ 	.word	0x00000082


	//----- nvinfo : EIATTR_KPARAM_INFO
	.align		4
.L_22:
        /*0008*/ 	.byte	0x04, 0x17
        /*000a*/ 	.short	(.L_24 - .L_23)
.L_23:
        /*000c*/ 	.word	0x00000000
        /*0010*/ 	.short	0x0000
        /*0012*/ 	.short	0x0070
        /*0014*/ 	.byte	0x00, 0xf0, 0x01, 0x10


	//----- nvinfo : EIATTR_SPARSE_MMA_MASK
	.align		4
.L_24:
        /*0018*/ 	.byte	0x03, 0x50
        /*001a*/ 	.short	0x0000


	//----- nvinfo : EIATTR_MAXREG_COUNT
	.align		4
        /*001c*/ 	.byte	0x03, 0x1b
        /*001e*/ 	.short	0x00a8


	//----- nvinfo : EIATTR_NUM_BARRIERS
	.align		4
        /*0020*/ 	.byte	0x02, 0x4c
        /*0022*/ 	.byte	0x01
	.zero		1


	//----- nvinfo : EIATTR_EXTERNS
	.align		4
        /*0024*/ 	.byte	0x04, 0x0f
        /*0026*/ 	.short	(.L_26 - .L_25)


	//   ....[0]....
	.align		4
.L_25:
        /*0028*/ 	.word	index@(__assertfail)


	//----- nvinfo : EIATTR_MERCURY_ISA_VERSION
	.align		4
.L_26:
        /*002c*/ 	.byte	0x03, 0x5f
        /*002e*/ 	.short	0x0101


	//----- nvinfo : EIATTR_INT_WARP_WIDE_INSTR_OFFSETS
	.align		4
        /*0030*/ 	.byte	0x04, 0x31
        /*0032*/ 	.short	(.L_28 - .L_27)


	//   ....[0]....
.L_27:
        /*0034*/ 	.word	0x000003b0


	//   ....[1]....
        /*0038*/ 	.word	0x000003e0


	//   ....[2]....
        /*003c*/ 	.word	0x00000500


	//----- nvinfo : EIATTR_COOP_GROUP_MASK_REGIDS
	.align		4
.L_28:
        /*0040*/ 	.byte	0x04, 0x29
        /*0042*/ 	.short	(.L_30 - .L_29)


	//   ....[0]....
.L_29:
        /*0044*/ 	.word	0xffffffff


	//   ....[1]....
        /*0048*/ 	.word	0xffffffff


	//   ....[2]....
        /*004c*/ 	.word	0xffffffff


	//   ....[3]....
        /*0050*/ 	.word	0xffffffff


	//   ....[4]....
        /*0054*/ 	.word	0x0500000f


	//----- nvinfo : EIATTR_COOP_GROUP_INSTR_OFFSETS
	.align		4
.L_30:
        /*0058*/ 	.byte	0x04, 0x28
        /*005a*/ 	.short	(.L_32 - .L_31)


	//   ....[0]....
.L_31:
        /*005c*/ 	.word	0x00000060


	//   ....[1]....
        /*0060*/ 	.word	0x00000070


	//   ....[2]....
        /*0064*/ 	.word	0x00000130


	//   ....[3]....
        /*0068*/ 	.word	0x000002c0


	//   ....[4]....
        /*006c*/ 	.word	0x00006fb0


	//----- nvinfo : EIATTR_REG_RECONFIG
	.align		4
.L_32:
        /*0070*/ 	.byte	0x01, 0x54
	.zero		2


	//----- nvinfo : EIATTR_SYSCALL_OFFSETS
	.align		4
        /*0074*/ 	.byte	0x04, 0x46
        /*0076*/ 	.short	(.L_34 - .L_33)


	//   ....[0]....
.L_33:
        /*0078*/ 	.word	0x000013a0


	//   ....[1]....
        /*007c*/ 	.word	0x000014d0


	//   ....[2]....
        /*0080*/ 	.word	0x000015c0


	//   ....[3]....
        /*0084*/ 	.word	0x00005b80


	//   ....[4]....
        /*0088*/ 	.word	0x00005cb0


	//----- nvinfo : EIATTR_MBARRIER_INSTR_OFFSETS
	.align		4
.L_34:
        /*008c*/ 	.byte	0x04, 0x39
        /*008e*/ 	.short	(.L_36 - .L_35)


	//   ....[0]....
.L_35:
        /*0090*/ 	.word	0x00000230
        /*0094*/ 	.word	0x000000ff
        /*0098*/ 	.word	0x00000000
        /*009c*/ 	.short	0x0100
        /*009e*/ 	.byte	0x08
	.zero		1


	//   ....[1]....
        /*00a0*/ 	.word	0x00000240
        /*00a4*/ 	.word	0x000000ff
        /*00a8*/ 	.word	0x00000020
        /*00ac*/ 	.short	0x0100
        /*00ae*/ 	.byte	0x08
	.zero		1


	//   ....[2]....
        /*00b0*/ 	.word	0x00000250
        /*00b4*/ 	.word	0x000000ff
        /*00b8*/ 	.word	0x00000008
        /*00bc*/ 	.short	0x0100
        /*00be*/ 	.byte	0x08
	.zero		1


	//   ....[3]....
        /*00c0*/ 	.word	0x00000260
        /*00c4*/ 	.word	0x000000ff
        /*00c8*/ 	.word	0x00000028
        /*00cc*/ 	.short	0x0100
        /*00ce*/ 	.byte	0x08
	.zero		1


	//   ....[4]....
        /*00d0*/ 	.word	0x00000270
        /*00d4*/ 	.word	0x000000ff
        /*00d8*/ 	.word	0x00000010
        /*00dc*/ 	.short	0x0100
        /*00de*/ 	.byte	0x08
	.zero		1


	//   ....[5]....
        /*00e0*/ 	.word	0x00000280
        /*00e4*/ 	.word	0x000000ff
        /*00e8*/ 	.word	0x00000030
        /*00ec*/ 	.short	0x0100
        /*00ee*/ 	.byte	0x08
	.zero		1


	//   ....[6]....
        /*00f0*/ 	.word	0x00000290
        /*00f4*/ 	.word	0x000000ff
        /*00f8*/ 	.word	0x00000018
        /*00fc*/ 	.short	0x0100
        /*00fe*/ 	.byte	0x08
	.zero		1


	//   ....[7]....
        /*0100*/ 	.word	0x000002a0
        /*0104*/ 	.word	0x000000ff
        /*0108*/ 	.word	0x00000038
        /*010c*/ 	.short	0x0100
        /*010e*/ 	.byte	0x08
	.zero		1


	//   ....[8]....
        /*0110*/ 	.word	0x00000580
        /*0114*/ 	.word	0x000000ff
        /*0118*/ 	.word	0x00000050
        /*011c*/ 	.short	0x0100
        /*011e*/ 	.byte	0x08
	.zero		1


	//   ....[9]....
        /*0120*/ 	.word	0x000005e0
        /*0124*/ 	.word	0x000000ff
        /*0128*/ 	.word	0x00000058
        /*012c*/ 	.short	0x0100
        /*012e*/ 	.byte	0x08
	.zero		1


	//   ....[10]....
        /*0130*/ 	.word	0x00001660
        /*0134*/ 	.word	0x00000003
        /*0138*/ 	.word	0x00000000
        /*013c*/ 	.short	0x010a
        /*013e*/ 	.byte	0x3f
	.zero		1


	//   ....[11]....
        /*0140*/ 	.word	0x000016a0
        /*0144*/ 	.word	0x00000003
        /*0148*/ 	.word	0x00000000
        /*014c*/ 	.short	0x010a
        /*014e*/ 	.byte	0x3f
	.zero		1


	//   ....[12]....
        /*0150*/ 	.word	0x000017e0
        /*0154*/ 	.word	0x00000003
        /*0158*/ 	.word	0x00000000
        /*015c*/ 	.short	0x010a
        /*015e*/ 	.byte	0x3f
	.zero		1


	//   ....[13]....
        /*0160*/ 	.word	0x00001dc0
        /*0164*/ 	.word	0x00000003
        /*0168*/ 	.word	0x00000000
        /*016c*/ 	.short	0x010a
        /*016e*/ 	.byte	0x3f
	.zero		1


	//   ....[14]....
        /*0170*/ 	.word	0x00002080
        /*0174*/ 	.word	0x00000008
        /*0178*/ 	.word	0x00000000
        /*017c*/ 	.short	0x010a
        /*017e*/ 	.byte	0x3f
	.zero		1


	//   ....[15]....
        /*0180*/ 	.word	0x00002220
        /*0184*/ 	.word	0x000000ff
        /*0188*/ 	.word	0x00000000
        /*018c*/ 	.short	0x0101
        /*018e*/ 	.byte	0x06
	.zero		1


	//   ....[16]....
        /*0190*/ 	.word	0x00002640
        /*0194*/ 	.word	0x00000008
        /*0198*/ 	.word	0x00000000
        /*019c*/ 	.short	0x010a
        /*019e*/ 	.byte	0x3f
	.zero		1


	//   ....[17]....
        /*01a0*/ 	.word	0x00002980
        /*01a4*/ 	.word	0x000000ff
        /*01a8*/ 	.word	0x00000000
        /*01ac*/ 	.short	0x0101
        /*01ae*/ 	.byte	0x04
	.zero		1


	//   ....[18]....
        /*01b0*/ 	.word	0x00002e40
        /*01b4*/ 	.word	0x000000ff
        /*01b8*/ 	.word	0x00000000
        /*01bc*/ 	.short	0x0101
        /*01be*/ 	.byte	0x04
	.zero		1


	//   ....[19]....
        /*01c0*/ 	.word	0x00005e60
        /*01c4*/ 	.word	0x00000025
        /*01c8*/ 	.word	0x00000020
        /*01cc*/ 	.short	0x010a
        /*01ce*/ 	.byte	0x3f
	.zero		1


	//   ....[20]....
        /*01d0*/ 	.word	0x00006630
        /*01d4*/ 	.word	0x00000002
        /*01d8*/ 	.word	0x00000058
        /*01dc*/ 	.short	0x0101
        /*01de*/ 	.byte	0x3f
	.zero		1


	//   ....[21]....
        /*01e0*/ 	.word	0x00006d60
        /*01e4*/ 	.word	0x00000005
        /*01e8*/ 	.word	0x00000000
        /*01ec*/ 	.short	0x010a
        /*01ee*/ 	.byte	0x3f
	.zero		1


	//   ....[22]....
        /*01f0*/ 	.word	0x00006de0
        /*01f4*/ 	.word	0x00000007
        /*01f8*/ 	.word	0x00000000
        /*01fc*/ 	.short	0x010a
        /*01fe*/ 	.byte	0x3f
	.zero		1


	//   ....[23]....
        /*0200*/ 	.word	0x00006e70
        /*0204*/ 	.word	0x00000006
        /*0208*/ 	.word	0x00000000
        /*020c*/ 	.short	0x010a
        /*020e*/ 	.byte	0x3f
	.zero		1


	//   ....[24]....
        /*0210*/ 	.word	0x00006f00
        /*0214*/ 	.word	0x00000003
        /*0218*/ 	.word	0x00000000
        /*021c*/ 	.short	0x010a
        /*021e*/ 	.byte	0x3f
	.zero		1


	//   ....[25]....
        /*0220*/ 	.word	0x00006fe0
        /*0224*/ 	.word	0x00000003
        /*0228*/ 	.word	0x00000000
        /*022c*/ 	.short	0x010a
        /*022e*/ 	.byte	0x3f
	.zero		1


	//   ....[26]....
        /*0230*/ 	.word	0x00007030
        /*0234*/ 	.word	0x00000003
        /*0238*/ 	.word	0x00000000
        /*023c*/ 	.short	0x010a
        /*023e*/ 	.byte	0x3f
	.zero		1


	//   ....[27]....
        /*0240*/ 	.word	0x00007080
        /*0244*/ 	.word	0x00000008
        /*0248*/ 	.word	0x00000000
        /*024c*/ 	.short	0x010a
        /*024e*/ 	.byte	0x3f
	.zero		1


	//   ....[28]....
        /*0250*/ 	.word	0x00007150
        /*0254*/ 	.word	0x00000025
        /*0258*/ 	.word	0x00000020
        /*025c*/ 	.short	0x010a
        /*025e*/ 	.byte	0x3f
	.zero		1


	//   ....[29]....
        /*0260*/ 	.word	0x00007220
        /*0264*/ 	.word	0x00000005
        /*0268*/ 	.word	0x00000000
        /*026c*/ 	.short	0x010a
        /*026e*/ 	.byte	0x3f
	.zero		1


	//   ....[30]....
        /*0270*/ 	.word	0x00007270
        /*0274*/ 	.word	0x00000007
        /*0278*/ 	.word	0x00000000
        /*027c*/ 	.short	0x010a
        /*027e*/ 	.byte	0x3f
	.zero		1


	//   ....[31]....
        /*0280*/ 	.word	0x000072c0
        /*0284*/ 	.word	0x00000006
        /*0288*/ 	.word	0x00000000
        /*028c*/ 	.short	0x010a
        /*028e*/ 	.byte	0x3f
	.zero		1


	//----- nvinfo : EIATTR_NUM_MBARRIERS
	.align		4
.L_36:
        /*0290*/ 	.byte	0x03, 0x38
        /*0292*/ 	.short	0x000a


	//----- nvinfo : EIATTR_EXIT_INSTR_OFFSETS
	.align		4
        /*0294*/ 	.byte	0x04, 0x1c
        /*0296*/ 	.short	(.L_38 - .L_37)


	//   ....[0]....
.L_37:
        /*0298*/ 	.word	0x00000680


	//   ....[1]....
        /*029c*/ 	.word	0x00000f50


	//   ....[2]....
        /*02a0*/ 	.word	0x00005190


	//   ....[3]....
        /*02a4*/ 	.word	0x000057e0


	//   ....[4]....
        /*02a8*/ 	.word	0x00006f50


	//----- nvinfo : EIATTR_MAX_THREADS
	.align		4
.L_38:
        /*02ac*/ 	.byte	0x04, 0x05
        /*02ae*/ 	.short	(.L_40 - .L_39)
.L_39:
        /*02b0*/ 	.word	0x00000180
        /*02b4*/ 	.word	0x00000001
        /*02b8*/ 	.word	0x00000001


	//----- nvinfo : EIATTR_CRS_STACK_SIZE
	.align		4
.L_40:
        /*02bc*/ 	.byte	0x04, 0x1e
        /*02be*/ 	.short	(.L_42 - .L_41)
.L_41:
        /*02c0*/ 	.word	0x00000000


	//----- nvinfo : EIATTR_CBANK_PARAM_SIZE
	.align		4
.L_42:
        /*02c4*/ 	.byte	0x03, 0x19
        /*02c6*/ 	.short	0x0470


	//----- nvinfo : EIATTR_PARAM_CBANK
	.align		4
        /*02c8*/ 	.byte	0x04, 0x0a
        /*02ca*/ 	.short	(.L_44 - .L_43)
	.align		4
.L_43:
        /*02cc*/ 	.word	index@(.nv.constant0._ZN7cutlass13device_kernelINS_4gemm6kernel13GemmUniversalIN4cute5tupleIJiiiiEEENS1_10collective13CollectiveMmaINS1_39MainloopSm90TmaGmmaRmemAWarpSpecializedILi4ENS5_IJNS4_1CILi1EEESB_SB_EEENS1_35KernelTmaWarpSpecializedCooperativeEEENS5_IJNSA_ILi128EEENSA_ILi64EEESG_EEEfNS5_IJSB_llEEEfNS5_IJlSB_lEEENS4_8TiledMMAINS4_8MMA_AtomIJNS4_4SM904GMMA29MMA_64x64x8_F32TF32TF32_RS_TNILNSN_7ScaleInE1ELSP_1EEEEEENS4_6LayoutINS5_IJNSA_ILi2EEESB_SB_EEENS5_IJSB_NSA_ILi0EEESV_EEEEENS5_IJNS4_10UnderscoreESY_SY_EEEEENS4_13SM90_TMA_LOADENS4_14ComposedLayoutINS4_7SwizzleILi1ELi4ELi3EEENS4_18smem_ptr_flag_bitsILi32EEENSS_INS5_IJNSA_ILi8EEES17_EEENS5_IJSB_S17_EEEEEEENS4_9Copy_AtomIJNS4_39AutoVectorizingCopyWithAssumedAlignmentILi128EEEfEEENS4_8identityES11_NS12_INS13_ILi3ELi4ELi3EEES16_NSS_INS5_IJS17_NSA_ILi32EEEEEENS5_IJS1I_SB_EEEEEEEvS1G_EENS_8epilogue10collective6detail29Sm90TmaWarpSpecializedAdapterINS1P_15DefaultEpilogueIfSJ_SJ_NS1O_6thread17LinearCombinationIfLi1EffLNS1T_9ScaleType4KindE0ELNS_15FloatRoundStyleE2EfEENS1_15EpilogueDefaultEEEEEvvEEEEvNT_6ParamsE)
        /*02d0*/ 	.short	0x0210
        /*02d2*/ 	.short	0x0470


	//----- nvinfo : EIATTR_SW_WAR
	.align		4
.L_44:
        /*02d4*/ 	.byte	0x04, 0x36
        /*02d6*/ 	.short	(.L_46 - .L_45)
.L_45:
        /*02d8*/ 	.word	0x00000008
.L_46:


//--------------------- .nv.callgraph             --------------------------
	.section	.nv.callgraph,"",@"SHT_CUDA_CALLGRAPH"
	.align	4
	.sectionentsize	8
	.align		4
        /*0000*/ 	.word	0x00000000
	.align		4
        /*0004*/ 	.word	0xffffffff
	.align		4
        /*0008*/ 	.word	index@(_ZN7cutlass13device_kernelINS_4gemm6kernel13GemmUniversalIN4cute5tupleIJiiiiEEENS1_10collective13CollectiveMmaINS1_39MainloopSm90TmaGmmaRmemAWarpSpecializedILi4ENS5_IJNS4_1CILi1EEESB_SB_EEENS1_35KernelTmaWarpSpecializedCooperativeEEENS5_IJNSA_ILi128EEENSA_ILi64EEESG_EEEfNS5_IJSB_llEEEfNS5_IJlSB_lEEENS4_8TiledMMAINS4_8MMA_AtomIJNS4_4SM904GMMA29MMA_64x64x8_F32TF32TF32_RS_TNILNSN_7ScaleInE1ELSP_1EEEEEENS4_6LayoutINS5_IJNSA_ILi2EEESB_SB_EEENS5_IJSB_NSA_ILi0EEESV_EEEEENS5_IJNS4_10UnderscoreESY_SY_EEEEENS4_13SM90_TMA_LOADENS4_14ComposedLayoutINS4_7SwizzleILi1ELi4ELi3EEENS4_18smem_ptr_flag_bitsILi32EEENSS_INS5_IJNSA_ILi8EEES17_EEENS5_IJSB_S17_EEEEEEENS4_9Copy_AtomIJNS4_39AutoVectorizingCopyWithAssumedAlignmentILi128EEEfEEENS4_8identityES11_NS12_INS13_ILi3ELi4ELi3EEES16_NSS_INS5_IJS17_NSA_ILi32EEEEEENS5_IJS1I_SB_EEEEEEEvS1G_EENS_8epilogue10collective6detail29Sm90TmaWarpSpecializedAdapterINS1P_15DefaultEpilogueIfSJ_SJ_NS1O_6thread17LinearCombinationIfLi1EffLNS1T_9ScaleType4KindE0ELNS_15FloatRoundStyleE2EfEENS1_15EpilogueDefaultEEEEEvvEEEEvNT_6ParamsE)
	.align		4
        /*000c*/ 	.word	index@(__assertfail)
	.align		4
        /*0010*/ 	.word	0x00000000
	.align		4
        /*0014*/ 	.word	0xfffffffe
	.align		4
        /*0018*/ 	.word	0x00000000
	.align		4
        /*001c*/ 	.word	0xfffffffd
	.align		4
        /*0020*/ 	.word	0x00000000
	.align		4
        /*0024*/ 	.word	0xfffffffc


//--------------------- .nv.constant4             --------------------------
	.section	.nv.constant4,"a",@progbits
	.align	8
	.align		8
.nv.constant4:
        /*0000*/ 	.dword	__assertfail
	.align		8
        /*0008*/ 	.dword	__unnamed_1
	.align		8
        /*0010*/ 	.dword	__unnamed_2
	.align		8
        /*0018*/ 	.dword	_ZN40_INTERNAL_4cec1901_4_k_cu_75cec3d0_363154cuda3std3__45__cpo5beginE
	.align		8
        /*0020*/ 	.dword	_ZN40_INTERNAL_4cec1901_4_k_cu_75cec3d0_363154cuda3std3__45__cpo3endE
	.align		8
        /*0028*/ 	.dword	_ZN40_INTERNAL_4cec1901_4_k_cu_75cec3d0_363154cuda3std3__45__cpo6cbeginE
	.align		8
        /*0030*/ 	.dword	_ZN40_INTERNAL_4cec1901_4_k_cu_75cec3d0_363154cuda3std3__45__cpo4cendE
	.align		8
        /*0038*/ 	.dword	_ZN40_INTERNAL_4cec1901_4_k_cu_75cec3d0_363154cuda3std3__442_GLOBAL__N__4cec1901_4_k_cu_75cec3d0_363156ignoreE
	.align		8
        /*0040*/ 	.dword	_ZN40_INTERNAL_4cec1901_4_k_cu_75cec3d0_363154cuda3std3__419piecewise_constructE
	.align		8
        /*0048*/ 	.dword	_ZN40_INTERNAL_4cec1901_4_k_cu_75cec3d0_363154cuda3std3__48in_placeE
	.align		8
        /*0050*/ 	.dword	_ZN40_INTERNAL_4cec1901_4_k_cu_75cec3d0_363154cuda3std6ranges3__45__cpo4swapE
	.align		8
        /*0058*/ 	.dword	_ZN40_INTERNAL_4cec1901_4_k_cu_75cec3d0_363154cuda3std6ranges3__45__cpo9iter_moveE
	.align		8
        /*0060*/ 	.dword	_ZN40_INTERNAL_4cec1901_4_k_cu_75cec3d0_363154cute7productE
	.align		8
        /*0068*/ 	.dword	_ZN40_INTERNAL_4cec1901_4_k_cu_75cec3d0_363154cute1_E
	.align		8
        /*0070*/ 	.dword	$str$24
	.align		8
        /*0078*/ 	.dword	$str$25


//--------------------- .text._ZN7cutlass13device_kernelINS_4gemm6kernel13GemmUniversalIN4cute5tupleIJiiiiEEENS1_10collective13CollectiveMmaINS1_39MainloopSm90TmaGmmaRmemAWarpSpecializedILi4ENS5_IJNS4_1CILi1EEESB_SB_EEENS1_35KernelTmaWarpSpecializedCooperativeEEENS5_IJNSA_ILi128EEENSA_ILi64EEESG_EEEfNS5_IJSB_llEEEfNS5_IJlSB_lEEENS4_8TiledMMAINS4_8MMA_AtomIJNS4_4SM904GMMA29MMA_64x64x8_F32TF32TF32_RS_TNILNSN_7ScaleInE1ELSP_1EEEEEENS4_6LayoutINS5_IJNSA_ILi2EEESB_SB_EEENS5_IJSB_NSA_ILi0EEESV_EEEEENS5_IJNS4_10UnderscoreESY_SY_EEEEENS4_13SM90_TMA_LOADENS4_14ComposedLayoutINS4_7SwizzleILi1ELi4ELi3EEENS4_18smem_ptr_flag_bitsILi32EEENSS_INS5_IJNSA_ILi8EEES17_EEENS5_IJSB_S17_EEEEEEENS4_9Copy_AtomIJNS4_39AutoVectorizingCopyWithAssumedAlignmentILi128EEEfEEENS4_8identityES11_NS12_INS13_ILi3ELi4ELi3EEES16_NSS_INS5_IJS17_NSA_ILi32EEEEEENS5_IJS1I_SB_EEEEEEEvS1G_EENS_8epilogue10collective6detail29Sm90TmaWarpSpecializedAdapterINS1P_15DefaultEpilogueIfSJ_SJ_NS1O_6thread17LinearCombinationIfLi1EffLNS1T_9ScaleType4KindE0ELNS_15FloatRoundStyleE2EfEENS1_15EpilogueDefaultEEEEEvvEEEEvNT_6ParamsE --------------------------
	.section	.text._ZN7cutlass13device_kernelINS_4gemm6kernel13GemmUniversalIN4cute5tupleIJiiiiEEENS1_10collective13CollectiveMmaINS1_39MainloopSm90TmaGmmaRmemAWarpSpecializedILi4ENS5_IJNS4_1CILi1EEESB_SB_EEENS1_35KernelTmaWarpSpecializedCooperativeEEENS5_IJNSA_ILi128EEENSA_ILi64EEESG_EEEfNS5_IJSB_llEEEfNS5_IJlSB_lEEENS4_8TiledMMAINS4_8MMA_AtomIJNS4_4SM904GMMA29MMA_64x64x8_F32TF32TF32_RS_TNILNSN_7ScaleInE1ELSP_1EEEEEENS4_6LayoutINS5_IJNSA_ILi2EEESB_SB_EEENS5_IJSB_NSA_ILi0EEESV_EEEEENS5_IJNS4_10UnderscoreESY_SY_EEEEENS4_13SM90_TMA_LOADENS4_14ComposedLayoutINS4_7SwizzleILi1ELi4ELi3EEENS4_18smem_ptr_flag_bitsILi32EEENSS_INS5_IJNSA_ILi8EEES17_EEENS5_IJSB_S17_EEEEEEENS4_9Copy_AtomIJNS4_39AutoVectorizingCopyWithAssumedAlignmentILi128EEEfEEENS4_8identityES11_NS12_INS13_ILi3ELi4ELi3EEES16_NSS_INS5_IJS17_NSA_ILi32EEEEEENS5_IJS1I_SB_EEEEEEEvS1G_EENS_8epilogue10collective6detail29Sm90TmaWarpSpecializedAdapterINS1P_15DefaultEpilogueIfSJ_SJ_NS1O_6thread17LinearCombinationIfLi1EffLNS1T_9ScaleType4KindE0ELNS_15FloatRoundStyleE2EfEENS1_15EpilogueDefaultEEEEEvvEEEEvNT_6ParamsE,"ax",@progbits
	.align	128
.text._ZN7cutlass13device_kernelINS_4gemm6kernel13GemmUniversalIN4cute5tupleIJiiiiEEENS1_10collective13CollectiveMmaINS1_39MainloopSm90TmaGmmaRmemAWarpSpecializedILi4ENS5_IJNS4_1CILi1EEESB_SB_EEENS1_35KernelTmaWarpSpecializedCooperativeEEENS5_IJNSA_ILi128EEENSA_ILi64EEESG_EEEfNS5_IJSB_llEEEfNS5_IJlSB_lEEENS4_8TiledMMAINS4_8MMA_AtomIJNS4_4SM904GMMA29MMA_64x64x8_F32TF32TF32_RS_TNILNSN_7ScaleInE1ELSP_1EEEEEENS4_6LayoutINS5_IJNSA_ILi2EEESB_SB_EEENS5_IJSB_NSA_ILi0EEESV_EEEEENS5_IJNS4_10UnderscoreESY_SY_EEEEENS4_13SM90_TMA_LOADENS4_14ComposedLayoutINS4_7SwizzleILi1ELi4ELi3EEENS4_18smem_ptr_flag_bitsILi32EEENSS_INS5_IJNSA_ILi8EEES17_EEENS5_IJSB_S17_EEEEEEENS4_9Copy_AtomIJNS4_39AutoVectorizingCopyWithAssumedAlignmentILi128EEEfEEENS4_8identityES11_NS12_INS13_ILi3ELi4ELi3EEES16_NSS_INS5_IJS17_NSA_ILi32EEEEEENS5_IJS1I_SB_EEEEEEEvS1G_EENS_8epilogue10collective6detail29Sm90TmaWarpSpecializedAdapterINS1P_15DefaultEpilogueIfSJ_SJ_NS1O_6thread17LinearCombinationIfLi1EffLNS1T_9ScaleType4KindE0ELNS_15FloatRoundStyleE2EfEENS1_15EpilogueDefaultEEEEEvvEEEEvNT_6ParamsE:
        .type           _ZN7cutlass13device_kernelINS_4gemm6kernel13GemmUniversalIN4cute5tupleIJiiiiEEENS1_10collective13CollectiveMmaINS1_39MainloopSm90TmaGmmaRmemAWarpSpecializedILi4ENS5_IJNS4_1CILi1EEESB_SB_EEENS1_35KernelTmaWarpSpecializedCooperativeEEENS5_IJNSA_ILi128EEENSA_ILi64EEESG_EEEfNS5_IJSB_llEEEfNS5_IJlSB_lEEENS4_8TiledMMAINS4_8MMA_AtomIJNS4_4SM904GMMA29MMA_64x64x8_F32TF32TF32_RS_TNILNSN_7ScaleInE1ELSP_1EEEEEENS4_6LayoutINS5_IJNSA_ILi2EEESB_SB_EEENS5_IJSB_NSA_ILi0EEESV_EEEEENS5_IJNS4_10UnderscoreESY_SY_EEEEENS4_13SM90_TMA_LOADENS4_14ComposedLayoutINS4_7SwizzleILi1ELi4ELi3EEENS4_18smem_ptr_flag_bitsILi32EEENSS_INS5_IJNSA_ILi8EEES17_EEENS5_IJSB_S17_EEEEEEENS4_9Copy_AtomIJNS4_39AutoVectorizingCopyWithAssumedAlignmentILi128EEEfEEENS4_8identityES11_NS12_INS13_ILi3ELi4ELi3EEES16_NSS_INS5_IJS17_NSA_ILi32EEEEEENS5_IJS1I_SB_EEEEEEEvS1G_EENS_8epilogue10collective6detail29Sm90TmaWarpSpecializedAdapterINS1P_15DefaultEpilogueIfSJ_SJ_NS1O_6thread17LinearCombinationIfLi1EffLNS1T_9ScaleType4KindE0ELNS_15FloatRoundStyleE2EfEENS1_15EpilogueDefaultEEEEEvvEEEEvNT_6ParamsE,@function
        .size           _ZN7cutlass13device_kernelINS_4gemm6kernel13GemmUniversalIN4cute5tupleIJiiiiEEENS1_10collective13CollectiveMmaINS1_39MainloopSm90TmaGmmaRmemAWarpSpecializedILi4ENS5_IJNS4_1CILi1EEESB_SB_EEENS1_35KernelTmaWarpSpecializedCooperativeEEENS5_IJNSA_ILi128EEENSA_ILi64EEESG_EEEfNS5_IJSB_llEEEfNS5_IJlSB_lEEENS4_8TiledMMAINS4_8MMA_AtomIJNS4_4SM904GMMA29MMA_64x64x8_F32TF32TF32_RS_TNILNSN_7ScaleInE1ELSP_1EEEEEENS4_6LayoutINS5_IJNSA_ILi2EEESB_SB_EEENS5_IJSB_NSA_ILi0EEESV_EEEEENS5_IJNS4_10UnderscoreESY_SY_EEEEENS4_13SM90_TMA_LOADENS4_14ComposedLayoutINS4_7SwizzleILi1ELi4ELi3EEENS4_18smem_ptr_flag_bitsILi32EEENSS_INS5_IJNSA_ILi8EEES17_EEENS5_IJSB_S17_EEEEEEENS4_9Copy_AtomIJNS4_39AutoVectorizingCopyWithAssumedAlignmentILi128EEEfEEENS4_8identityES11_NS12_INS13_ILi3ELi4ELi3EEES16_NSS_INS5_IJS17_NSA_ILi32EEEEEENS5_IJS1I_SB_EEEEEEEvS1G_EENS_8epilogue10collective6detail29Sm90TmaWarpSpecializedAdapterINS1P_15DefaultEpilogueIfSJ_SJ_NS1O_6thread17LinearCombinationIfLi1EffLNS1T_9ScaleType4KindE0ELNS_15FloatRoundStyleE2EfEENS1_15EpilogueDefaultEEEEEvvEEEEvNT_6ParamsE,(.L_x_145 - _ZN7cutlass13device_kernelINS_4gemm6kernel13GemmUniversalIN4cute5tupleIJiiiiEEENS1_10collective13CollectiveMmaINS1_39MainloopSm90TmaGmmaRmemAWarpSpecializedILi4ENS5_IJNS4_1CILi1EEESB_SB_EEENS1_35KernelTmaWarpSpecializedCooperativeEEENS5_IJNSA_ILi128EEENSA_ILi64EEESG_EEEfNS5_IJSB_llEEEfNS5_IJlSB_lEEENS4_8TiledMMAINS4_8MMA_AtomIJNS4_4SM904GMMA29MMA_64x64x8_F32TF32TF32_RS_TNILNSN_7ScaleInE1ELSP_1EEEEEENS4_6LayoutINS5_IJNSA_ILi2EEESB_SB_EEENS5_IJSB_NSA_ILi0EEESV_EEEEENS5_IJNS4_10UnderscoreESY_SY_EEEEENS4_13SM90_TMA_LOADENS4_14ComposedLayoutINS4_7SwizzleILi1ELi4ELi3EEENS4_18smem_ptr_flag_bitsILi32EEENSS_INS5_IJNSA_ILi8EEES17_EEENS5_IJSB_S17_EEEEEEENS4_9Copy_AtomIJNS4_39AutoVectorizingCopyWithAssumedAlignmentILi128EEEfEEENS4_8identityES11_NS12_INS13_ILi3ELi4ELi3EEES16_NSS_INS5_IJS17_NSA_ILi32EEEEEENS5_IJS1I_SB_EEEEEEEvS1G_EENS_8epilogue10collective6detail29Sm90TmaWarpSpecializedAdapterINS1P_15DefaultEpilogueIfSJ_SJ_NS1O_6thread17LinearCombinationIfLi1EffLNS1T_9ScaleType4KindE0ELNS_15FloatRoundStyleE2EfEENS1_15EpilogueDefaultEEEEEvvEEEEvNT_6ParamsE)
        .other          _ZN7cutlass13device_kernelINS_4gemm6kernel13GemmUniversalIN4cute5tupleIJiiiiEEENS1_10collective13CollectiveMmaINS1_39MainloopSm90TmaGmmaRmemAWarpSpecializedILi4ENS5_IJNS4_1CILi1EEESB_SB_EEENS1_35KernelTmaWarpSpecializedCooperativeEEENS5_IJNSA_ILi128EEENSA_ILi64EEESG_EEEfNS5_IJSB_llEEEfNS5_IJlSB_lEEENS4_8TiledMMAINS4_8MMA_AtomIJNS4_4SM904GMMA29MMA_64x64x8_F32TF32TF32_RS_TNILNSN_7ScaleInE1ELSP_1EEEEEENS4_6LayoutINS5_IJNSA_ILi2EEESB_SB_EEENS5_IJSB_NSA_ILi0EEESV_EEEEENS5_IJNS4_10UnderscoreESY_SY_EEEEENS4_13SM90_TMA_LOADENS4_14ComposedLayoutINS4_7SwizzleILi1ELi4ELi3EEENS4_18smem_ptr_flag_bitsILi32EEENSS_INS5_IJNSA_ILi8EEES17_EEENS5_IJSB_S17_EEEEEEENS4_9Copy_AtomIJNS4_39AutoVectorizingCopyWithAssumedAlignmentILi128EEEfEEENS4_8identityES11_NS12_INS13_ILi3ELi4ELi3EEES16_NSS_INS5_IJS17_NSA_ILi32EEEEEENS5_IJS1I_SB_EEEEEEEvS1G_EENS_8epilogue10collective6detail29Sm90TmaWarpSpecializedAdapterINS1P_15DefaultEpilogueIfSJ_SJ_NS1O_6thread17LinearCombinationIfLi1EffLNS1T_9ScaleType4KindE0ELNS_15FloatRoundStyleE2EfEENS1_15EpilogueDefaultEEEEEvvEEEEvNT_6ParamsE,@"STO_CUDA_ENTRY STV_DEFAULT"
_ZN7cutlass13device_kernelINS_4gemm6kernel13GemmUniversalIN4cute5tupleIJiiiiEEENS1_10collective13CollectiveMmaINS1_39MainloopSm90TmaGmmaRmemAWarpSpecializedILi4ENS5_IJNS4_1CILi1EEESB_SB_EEENS1_35KernelTmaWarpSpecializedCooperativeEEENS5_IJNSA_ILi128EEENSA_ILi64EEESG_EEEfNS5_IJSB_llEEEfNS5_IJlSB_lEEENS4_8TiledMMAINS4_8MMA_AtomIJNS4_4SM904GMMA29MMA_64x64x8_F32TF32TF32_RS_TNILNSN_7ScaleInE1ELSP_1EEEEEENS4_6LayoutINS5_IJNSA_ILi2EEESB_SB_EEENS5_IJSB_NSA_ILi0EEESV_EEEEENS5_IJNS4_10UnderscoreESY_SY_EEEEENS4_13SM90_TMA_LOADENS4_14ComposedLayoutINS4_7SwizzleILi1ELi4ELi3EEENS4_18smem_ptr_flag_bitsILi32EEENSS_INS5_IJNSA_ILi8EEES17_EEENS5_IJSB_S17_EEEEEEENS4_9Copy_AtomIJNS4_39AutoVectorizingCopyWithAssumedAlignmentILi128EEEfEEENS4_8identityES11_NS12_INS13_ILi3ELi4ELi3EEES16_NSS_INS5_IJS17_NSA_ILi32EEEEEENS5_IJS1I_SB_EEEEEEEvS1G_EENS_8epilogue10collective6detail29Sm90TmaWarpSpecializedAdapterINS1P_15DefaultEpilogueIfSJ_SJ_NS1O_6thread17LinearCombinationIfLi1EffLNS1T_9ScaleType4KindE0ELNS_15FloatRoundStyleE2EfEENS1_15EpilogueDefaultEEEEEvvEEEEvNT_6ParamsE:
[----:B------:R-:W0:Y:S01]  /*0000*/  LDC R1, c[0x0][0x28] ;  /* 0x00000a00ff017b82 */ /* 0x000e220000000800 */
[----:B------:R-:W1:Y:S01]  /*0010*/  S2R R0, SR_TID.X ;  /* 0x0000000000007919 */ /* 0x000e620000002100 */
[----:B------:R-:W-:Y:S01]  /*0020*/  ELECT P0, URZ, PT ;  /* 0x00000000003f782f */ /* 0x000fe20003800000 */
[----:B------:R-:W-:Y:S01]  /*0030*/  BSSY B0, `(.L_x_0) ;  /* 0x000000f000007945 */ /* 0x000fe20003800000 */
[--C-:B-1----:R-:W-:Y:S02]  /*0040*/  SHF.R.U32.HI R2, RZ, 0x5, R0.reuse ;  /* 0x00000005ff027819 */ /* 0x102fe40000011600 */
[----:B------:R-:W-:-:S03]  /*0050*/  SHF.R.U32.HI R12, RZ, 0x7, R0 ;  /* 0x00000007ff0c7819 */ /* 0x000fc60000011600 */
[----:B------:R-:W1:Y:S04]  /*0060*/  SHFL.IDX PT, R5, R2, RZ, 0x1f ;  /* 0x00001fff02057589 */ /* 0x000e6800000e0000 */
[----:B------:R2:W3:Y:S01]  /*0070*/  SHFL.IDX PT, R10, R12, RZ, 0x1f ;  /* 0x00001fff0c0a7589 */ /* 0x0004e200000e0000 */
[----:B-1----:R-:W-:-:S13]  /*0080*/  ISETP.NE.OR P0, PT, R5, RZ, !P0 ;  /* 0x000000ff0500720c */ /* 0x002fda0004705670 */
[----:B0-23--:R-:W-:Y:S05]  /*0090*/  @P0 BRA `(.L_x_1) ;  /* 0x0000000000200947 */ /* 0x00dfea0003800000 */
[----:B------:R-:W-:Y:S02]  /*00a0*/  ULDC.64 UR4, c[0x0][0x198] ;  /* 0x0000660000047ab9 */ /* 0x000fe40000000a00 */
[----:B------:R-:W-:Y:S02]  /*00b0*/  UIADD3 UR6, UP0, UR4, 0xf0, URZ ;  /* 0x000000f004067890 */ /* 0x000fe4000ff1e03f */
[----:B------:R-:W-:Y:S02]  /*00c0*/  UIADD3 UR4, UP1, UR4, 0x1f0, URZ ;  /* 0x000001f004047890 */ /* 0x000fe4000ff3e03f */
[----:B------:R-:W-:Y:S02]  /*00d0*/  UIADD3.X UR7, URZ, UR5, URZ, UP0, !UPT ;  /* 0x000000053f077290 */ /* 0x000fe400087fe43f */
[----:B------:R-:W-:-:S07]  /*00e0*/  UIADD3.X UR5, URZ, UR5, URZ, UP1, !UPT ;  /* 0x000000053f057290 */ /* 0x000fce0008ffe43f */
[----:B------:R0:W-:Y:S02]  /*00f0*/  UTMACCTL.PF [UR6] ;  /* 0x00000000060079b9 */ /* 0x0001e40008040000 */
[----:B------:R0:W-:Y:S02]  /*0100*/  UTMACCTL.PF [UR4] ;  /* 0x00000000040079b9 */ /* 0x0001e40008040000 */
[----:B0-----:R-:W-:Y:S01]  /*0110*/  NOP ;  /* 0x0000000000007918 */ /* 0x001fe20000000000 */
.L_x_1:
[----:B------:R-:W-:Y:S05]  /*0120*/  BSYNC B0 ;  /* 0x0000000000007941 */ /* 0x000fea0003800000 */
.L_x_0:
[----:B------:R-:W0:Y:S02]  /*0130*/  SHFL.IDX PT, R3, R2, RZ, 0x1f ;  /* 0x00001fff02037589 */ /* 0x000e2400000e0000 */
[----:B0-----:R-:W-:-:S13]  /*0140*/  ISETP.NE.AND P0, PT, R3, RZ, PT ;  /* 0x000000ff0300720c */ /* 0x001fda0003f05270 */
[----:B------:R-:W-:Y:S05]  /*0150*/  @P0 BRA `(.L_x_2) ;  /* 0x0000000000580947 */ /* 0x000fea0003800000 */
[----:B------:R-:W0:Y:S01]  /*0160*/  S2UR UR8, SR_CgaCtaId ;  /* 0x00000000000879c3 */ /* 0x000e220000008800 */
[----:B------:R-:W-:Y:S01]  /*0170*/  UMOV UR4, 0x400 ;  /* 0x0000040000047882 */ /* 0x000fe20000000000 */
[----:B------:R-:W-:Y:S01]  /*0180*/  UMOV UR5, 0x1 ;  /* 0x0000000100057882 */ /* 0x000fe20000000000 */
[----:B------:R-:W-:Y:S01]  /*0190*/  UMOV UR6, 0x100 ;  /* 0x0000010000067882 */ /* 0x000fe20000000000 */
[----:B------:R-:W-:Y:S01]  /*01a0*/  ELECT P0, URZ, PT ;  /* 0x00000000003f782f */ /* 0x000fe20003800000 */
[----:B------:R-:W-:-:S04]  /*01b0*/  UIADD3 UR6, -UR6, 0x100000, URZ ;  /* 0x0010000006067890 */ /* 0x000fc8000fffe13f */
[----:B------:R-:W-:Y:S02]  /*01c0*/  USHF.L.U32 UR7, UR6, 0xb, URZ ;  /* 0x0000000b06077899 */ /* 0x000fe4000800063f */
[----:B------:R-:W-:Y:S02]  /*01d0*/  USHF.L.U32 UR6, UR6, 0x1, URZ ;  /* 0x0000000106067899 */ /* 0x000fe4000800063f */
[----:B0-----:R-:W-:Y:S02]  /*01e0*/  ULEA UR8, UR8, UR4, 0x18 ;  /* 0x0000000408087291 */ /* 0x001fe4000f8ec03f */
[----:B------:R-:W-:-:S04]  /*01f0*/  UIADD3 UR4, -UR5, 0x100000, URZ ;  /* 0x0010000005047890 */ /* 0x000fc8000fffe13f */
[----:B------:R-:W-:Y:S02]  /*0200*/  USHF.L.U32 UR5, UR4, 0xb, URZ ;  /* 0x0000000b04057899 */ /* 0x000fe4000800063f */
[----:B------:R-:W-:Y:S01]  /*0210*/  USHF.L.U32 UR4, UR4, 0x1, URZ ;  /* 0x0000000104047899 */ /* 0x000fe2000800063f */
[----:B------:R-:W0:Y:S11]  /*0220*/  FENCE.VIEW.ASYNC.S ;  /* 0x00000000000073c6 */ /* 0x000e360000000000 */
[----:B0-----:R0:W1:Y:S01]  /*0230*/  SYNCS.EXCH.64 URZ, [UR8], UR4 ;  /* 0x00000004083f75b2 */ /* 0x0010620008000100 */
[----:B------:R0:W2:Y:S01]  /*0240*/  SYNCS.EXCH.64 URZ, [UR8+0x20], UR6 ;  /* 0x00002006083f75b2 */ /* 0x0000a20008000100 */
[----:B------:R0:W3:Y:S01]  /*0250*/  SYNCS.EXCH.64 URZ, [UR8+0x8], UR4 ;  /* 0x00000804083f75b2 */ /* 0x0000e20008000100 */
[----:B------:R0:W4:Y:S01]  /*0260*/  SYNCS.EXCH.64 URZ, [UR8+0x28], UR6 ;  /* 0x00002806083f75b2 */ /* 0x0001220008000100 */
[----:B------:R0:W0:Y:S01]  /*0270*/  SYNCS.EXCH.64 URZ, [UR8+0x10], UR4 ;  /* 0x00001004083f75b2 */ /* 0x0000220008000100 */
[----:B------:R0:W0:Y:S01]  /*0280*/  SYNCS.EXCH.64 URZ, [UR8+0x30], UR6 ;  /* 0x00003006083f75b2 */ /* 0x0000220008000100 */
[----:B------:R0:W0:Y:S01]  /*0290*/  SYNCS.EXCH.64 URZ, [UR8+0x18], UR4 ;  /* 0x00001804083f75b2 */ /* 0x0000220008000100 */
[----:B------:R0:W0:Y:S01]  /*02a0*/  SYNCS.EXCH.64 URZ, [UR8+0x38], UR6 ;  /* 0x00003806083f75b2 */ /* 0x0000220008000100 */
[----:B------:R-:W-:Y:S01]  /*02b0*/  NOP ;  /* 0x0000000000007918 */ /* 0x000fe20000000000 */
.L_x_2:
[----:B------:R-:W5:Y:S01]  /*02c0*/  SHFL.IDX PT, R2, R2, RZ, 0x1f ;  /* 0x00001fff02027589 */ /* 0x000f6200000e0000 */
[----:B------:R-:W-:Y:S01]  /*02d0*/  ELECT P0, URZ, PT ;  /* 0x00000000003f782f */ /* 0x000fe20003800000 */
[----:B------:R-:W1:Y:S01]  /*02e0*/  LDC R4, c[0x0][0x65c] ;  /* 0x00019700ff047b82 */ /* 0x000e620000000800 */
[----:B0-----:R-:W-:Y:S01]  /*02f0*/  UMOV UR4, 0x20 ;  /* 0x0000002000047882 */ /* 0x001fe20000000000 */
[----:B------:R-:W0:Y:S01]  /*0300*/  S2R R3, SR_CTAID.Y ;  /* 0x0000000000037919 */ /* 0x000e220000002600 */
[----:B------:R-:W-:Y:S01]  /*0310*/  NOP ;  /* 0x0000000000007918 */ /* 0x000fe20000000000 */
[----:B------:R-:W-:Y:S01]  /*0320*/  ISETP.NE.AND P2, PT, R10, RZ, PT ;  /* 0x000000ff0a00720c */ /* 0x000fe20003f45270 */
[----:B------:R-:W-:Y:S01]  /*0330*/  NOP ;  /* 0x0000000000007918 */ /* 0x000fe20000000000 */
[----:B------:R-:W-:Y:S02]  /*0340*/  LOP3.LUT R19, R19, 0xfffffffd, RZ, 0xc0, !PT ;  /* 0xfffffffd13137812 */ /* 0x000fe400078ec0ff */
[----:B------:R-:W-:-:S02]  /*0350*/  LOP3.LUT R27, R0, 0x7f, RZ, 0xc0, !PT ;  /* 0x0000007f001b7812 */ /* 0x000fc400078ec0ff */
[----:B-----5:R-:W-:Y:S02]  /*0360*/  ISETP.NE.OR P0, PT, R2, RZ, !P0 ;  /* 0x000000ff0200720c */ /* 0x020fe40004705670 */
[----:B-1----:R-:W-:Y:S02]  /*0370*/  ISETP.NE.AND P3, PT, R4, 0x1, PT ;  /* 0x000000010400780c */ /* 0x002fe40003f65270 */
[----:B------:R-:W1:Y:S01]  /*0380*/  S2R R4, SR_CTAID.X ;  /* 0x0000000000047919 */ /* 0x000e620000002500 */
[----:B------:R-:W-:-:S04]  /*0390*/  SHF.R.S32.HI R2, RZ, 0x1f, R5 ;  /* 0x0000001fff027819 */ /* 0x000fc80000011405 */
[----:B------:R-:W-:-:S04]  /*03a0*/  LEA.HI R2, R2, R5, RZ, 0x2 ;  /* 0x0000000502027211 */ /* 0x000fc800078f10ff */
[----:B------:R-:W-:Y:S01]  /*03b0*/  VOTEU.ALL UP0, P0 ;  /* 0x00000000003f7886 */ /* 0x000fe20000000000 */
[----:B------:R-:W-:Y:S01]  /*03c0*/  LOP3.LUT R2, R2, 0xfffffffc, RZ, 0xc0, !PT ;  /* 0xfffffffc02027812 */ /* 0x000fe200078ec0ff */
[----:B------:R-:W1:Y:S01]  /*03d0*/  @P3 LDC R9, c[0x0][0x10] ;  /* 0x00000400ff093b82 */ /* 0x000e620000000800 */
[----:B------:R-:W-:Y:S01]  /*03e0*/  VOTEU.ALL UP1, P0 ;  /* 0x00000000003f7886 */ /* 0x000fe20000020000 */
[----:B0-----:R-:W-:Y:S01]  /*03f0*/  @P3 IMAD.MOV.U32 R6, RZ, RZ, R3 ;  /* 0x000000ffff063224 */ /* 0x001fe200078e0003 */
[----:B------:R-:W-:Y:S01]  /*0400*/  @!UP0 UMOV UR6, 0x400 ;  /* 0x0000040000068882 */ /* 0x000fe20000000000 */
[----:B------:R-:W-:-:S04]  /*0410*/  @!UP0 UIADD3 UR4, -UR4, 0x100000, URZ ;  /* 0x0010000004048890 */ /* 0x000fc8000fffe13f */
[----:B------:R-:W-:Y:S02]  /*0420*/  @!UP0 USHF.L.U32 UR5, UR4, 0xb, URZ ;  /* 0x0000000b04058899 */ /* 0x000fe4000800063f */
[----:B------:R-:W-:Y:S01]  /*0430*/  @!UP0 USHF.L.U32 UR4, UR4, 0x1, URZ ;  /* 0x0000000104048899 */ /* 0x000fe2000800063f */
[----:B------:R-:W-:Y:S01]  /*0440*/  IMAD.IADD R2, R5, 0x1, -R2 ;  /* 0x0000000105027824 */ /* 0x000fe200078e0a02 */
[----:B------:R-:W-:Y:S01]  /*0450*/  @P3 LOP3.LUT R19, R19, 0x2, RZ, 0xfc, !PT ;  /* 0x0000000213133812 */ /* 0x000fe200078efcff */
[----:B------:R-:W-:Y:S01]  /*0460*/  @P3 IMAD.MOV.U32 R7, RZ, RZ, RZ ;  /* 0x000000ffff073224 */ /* 0x000fe200078e00ff */
[----:B------:R-:W0:Y:S01]  /*0470*/  @!UP0 S2UR UR7, SR_CgaCtaId ;  /* 0x00000000000789c3 */ /* 0x000e220000008800 */
[----:B------:R-:W-:Y:S01]  /*0480*/  IMAD.MOV.U32 R5, RZ, RZ, RZ ;  /* 0x000000ffff057224 */ /* 0x000fe200078e00ff */
[----:B------:R-:W-:Y:S01]  /*0490*/  ISETP.NE.AND P1, PT, R2, 0x3, PT ;  /* 0x000000030200780c */ /* 0x000fe20003f25270 */
[----:B------:R-:W-:-:S05]  /*04a0*/  @P3 IMAD.MOV.U32 R17, RZ, RZ, RZ ;  /* 0x000000ffff113224 */ /* 0x000fca00078e00ff */
[----:B------:R-:W5:Y:S01]  /*04b0*/  @!P3 LDC R11, c[0x0][0xc] ;  /* 0x00000300ff0bbb82 */ /* 0x000f620000000800 */
[----:B-1----:R-:W-:-:S04]  /*04c0*/  @P3 IMAD.WIDE.U32 R8, R4, R9, R6 ;  /* 0x0000000904083225 */ /* 0x002fc800078e0006 */
[----:B------:R-:W-:Y:S02]  /*04d0*/  @P3 IMAD.IADD R17, R9, 0x1, R17 ;  /* 0x0000000109113824 */ /* 0x000fe400078e0211 */
[----:B------:R-:W-:Y:S01]  /*04e0*/  @P3 IMAD.MOV.U32 R18, RZ, RZ, R8 ;  /* 0x000000ffff123224 */ /* 0x000fe200078e0008 */
[----:B0-----:R-:W-:Y:S01]  /*04f0*/  @!UP0 ULEA UR8, UR7, UR6, 0x18 ;  /* 0x0000000607088291 */ /* 0x001fe2000f8ec03f */
[----:B------:R-:W-:Y:S02]  /*0500*/  VOTEU.ALL UP0, P0 ;  /* 0x00000000003f7886 */ /* 0x000fe40000000000 */
[----:B------:R-:W-:Y:S01]  /*0510*/  ULDC UR6, c[0x0][0xc] ;  /* 0x0000030000067ab9 */ /* 0x000fe20000000800 */
[----:B------:R-:W-:Y:S01]  /*0520*/  ISETP.EQ.OR P0, PT, R2, RZ, !P1 ;  /* 0x000000ff0200720c */ /* 0x000fe20004f02670 */
[----:B------:R-:W-:-:S03]  /*0530*/  ULDC UR7, c[0x0][0x10] ;  /* 0x0000040000077ab9 */ /* 0x000fc60000000800 */
[C---:B------:R-:W-:Y:S01]  /*0540*/  ISETP.EQ.AND P0, PT, R10.reuse, RZ, P0 ;  /* 0x000000ff0a00720c */ /* 0x040fe20000702270 */
[----:B------:R-:W-:Y:S02]  /*0550*/  VIADD R10, R10, 0xffffffff ;  /* 0xffffffff0a0a7836 */ /* 0x000fe40000000000 */
[----:B-----5:R-:W-:Y:S01]  /*0560*/  @!P3 IMAD.WIDE.U32 R6, R11, R3, R4 ;  /* 0x000000030b06b225 */ /* 0x020fe200078e0004 */
[----:B------:R-:W0:Y:S02]  /*0570*/  FENCE.VIEW.ASYNC.S ;  /* 0x00000000000073c6 */ /* 0x000e240000000000 */
[----:B0-----:R-:W2:Y:S01]  /*0580*/  @!UP0 SYNCS.EXCH.64 URZ, [UR8+0x50], UR4 ;  /* 0x00005004083f85b2 */ /* 0x001ea20008000100 */
[----:B------:R-:W-:Y:S02]  /*0590*/  SEL R16, RZ, 0x1, !P0 ;  /* 0x00000001ff107807 */ /* 0x000fe40004000000 */
[----:B------:R-:W-:Y:S01]  /*05a0*/  ISETP.GE.U32.AND P1, PT, R10, 0x2, PT ;  /* 0x000000020a00780c */ /* 0x000fe20003f26070 */
[----:B------:R-:W-:-:S02]  /*05b0*/  @!P3 IMAD.MOV.U32 R18, RZ, RZ, R6 ;  /* 0x000000ffff12b224 */ /* 0x000fc400078e0006 */
[----:B------:R-:W-:Y:S01]  /*05c0*/  @!P3 IMAD.MOV.U32 R17, RZ, RZ, R7 ;  /* 0x000000ffff11b224 */ /* 0x000fe200078e0007 */
[----:B------:R-:W-:Y:S01]  /*05d0*/  SEL R16, R16, 0x2, P1 ;  /* 0x0000000210107807 */ /* 0x000fe20000800000 */
[----:B------:R0:W2:Y:S01]  /*05e0*/  @!UP1 SYNCS.EXCH.64 URZ, [UR8+0x58], UR4 ;  /* 0x00005804083f95b2 */ /* 0x0000a20008000100 */
[----:B------:R-:W-:Y:S01]  /*05f0*/  NOP ;  /* 0x0000000000007918 */ /* 0x000fe20000000000 */
[----:B0-----:R-:W-:-:S03]  /*0600*/  UIMAD.WIDE.U32 UR4, UR6, UR7, URZ ;  /* 0x00000007060472a5 */ /* 0x001fc6000f8e003f */
[----:B------:R-:W-:Y:S02]  /*0610*/  ULDC UR6, c[0x0][0x14] ;  /* 0x0000050000067ab9 */ /* 0x000fe40000000800 */
[----:B------:R-:W-:Y:S02]  /*0620*/  UIMAD.WIDE.U32 UR54, UR4, UR6, URZ ;  /* 0x00000006043672a5 */ /* 0x000fe4000f8e003f */
[----:B------:R-:W-:-:S04]  /*0630*/  UIMAD UR45, UR5, UR6, URZ ;  /* 0x00000006052d72a4 */ /* 0x000fc8000f8e023f */
[----:B------:R-:W-:Y:S01]  /*0640*/  UIADD3 UR45, UR55, UR45, URZ ;  /* 0x0000002d372d7290 */ /* 0x000fe2000fffe03f */
[----:B--234-:R-:W-:Y:S06]  /*0650*/  BAR.SYNC.DEFER_BLOCKING 0x0 ;  /* 0x0000000000007b1d */ /* 0x01cfec0000010000 */
[----:B------:R-:W-:Y:S05]  /*0660*/  @!P2 BRA `(.L_x_3) ;  /* 0x0000004800cca947 */ /* 0x000fea0003800000 */
[----:B------:R-:W-:-:S13]  /*0670*/  ISETP.GT.U32.AND P0, PT, R10, 0x1, PT ;  /* 0x000000010a00780c */ /* 0x000fda0003f04070 */
[----:B------:R-:W-:Y:S05]  /*0680*/  @P0 EXIT ;  /* 0x000000000000094d */ /* 0x000fea0003800000 */
[----:B------:R-:W-:Y:S01]  /*0690*/  ULDC.64 UR4, c[0x0][0x650] ;  /* 0x0001940000047ab9 */ /* 0x000fe20000000a00 */
[----:B------:R-:W-:Y:S01]  /*06a0*/  PRMT R6, RZ, 0x7610, R6 ;  /* 0x00007610ff067816 */ /* 0x000fe20000000006 */
[----:B------:R-:W-:Y:S01]  /*06b0*/  IMAD.MOV.U32 R71, RZ, RZ, -0x1 ;  /* 0xffffffffff477424 */ /* 0x000fe200078e00ff */
[----:B------:R-:W-:Y:S01]  /*06c0*/  ISETP.GE.U32.AND P0, PT, R18, UR4, PT ;  /* 0x0000000412007c0c */ /* 0x000fe2000bf06070 */
[----:B------:R-:W-:Y:S02]  /*06d0*/  IMAD.MOV.U32 R68, RZ, RZ, -0x1 ;  /* 0xffffffffff447424 */ /* 0x000fe400078e00ff */
[----:B------:R-:W-:Y:S01]  /*06e0*/  IMAD.MOV.U32 R69, RZ, RZ, -0x1 ;  /* 0xffffffffff457424 */ /* 0x000fe200078e00ff */
[----:B------:R-:W-:-:S13]  /*06f0*/  ISETP.GE.U32.AND.EX P0, PT, R17, UR5, PT, P0 ;  /* 0x0000000511007c0c */ /* 0x000fda000bf06100 */
[----:B------:R-:W-:Y:S05]  /*0700*/  @P0 BRA `(.L_x_4) ;  /* 0x0000000400580947 */ /* 0x000fea0003800000 */
[----:B------:R-:W0:Y:S01]  /*0710*/  LDC.64 R14, c[0x0][0x628] ;  /* 0x00018a00ff0e7b82 */ /* 0x000e220000000a00 */
[----:B------:R-:W-:Y:S02]  /*0720*/  IMAD.MOV.U32 R6, RZ, RZ, R18 ;  /* 0x000000ffff067224 */ /* 0x000fe400078e0012 */
[----:B------:R-:W-:-:S05]  /*0730*/  IMAD.MOV.U32 R7, RZ, RZ, R17 ;  /* 0x000000ffff077224 */ /* 0x000fca00078e0011 */
[----:B------:R-:W1:Y:S08]  /*0740*/  LDC R2, c[0x0][0x630] ;  /* 0x00018c00ff027b82 */ /* 0x000e700000000800 */
[----:B------:R-:W2:Y:S01]  /*0750*/  LDC.64 R20, c[0x0][0x620] ;  /* 0x00018800ff147b82 */ /* 0x000ea20000000a00 */
[----:B0-----:R-:W-:-:S04]  /*0760*/  ISETP.NE.U32.AND P0, PT, R14, RZ, PT ;  /* 0x000000ff0e00720c */ /* 0x001fc80003f05070 */
[----:B------:R-:W-:-:S13]  /*0770*/  ISETP.NE.AND.EX P0, PT, R15, RZ, PT, P0 ;  /* 0x000000ff0f00720c */ /* 0x000fda0003f05300 */
[----:B-12---:R-:W-:Y:S05]  /*0780*/  @!P0 BRA `(.L_x_5) ;  /* 0x0000000000288947 */ /* 0x006fea0003800000 */
[----:B------:R-:W0:Y:S02]  /*0790*/  LDC R11, c[0x0][0x634] ;  /* 0x00018d00ff0b7b82 */ /* 0x000e240000000800 */
[----:B0-----:R-:W-:-:S05]  /*07a0*/  IADD3 R11, P0, R18, R11, RZ ;  /* 0x0000000b120b7210 */ /* 0x001fca0007f1e0ff */
[----:B------:R-:W-:-:S04]  /*07b0*/  IMAD.X R13, RZ, RZ, R17, P0 ;  /* 0x000000ffff0d7224 */ /* 0x000fc800000e0611 */
[----:B------:R-:W-:-:S04]  /*07c0*/  IMAD.WIDE.U32 R6, R13, R14, RZ ;  /* 0x0000000e0d067225 */ /* 0x000fc800078e00ff */
[----:B------:R-:W-:-:S04]  /*07d0*/  IMAD.WIDE.U32 R8, P0, R11, R15, R6 ;  /* 0x0000000f0b087225 */ /* 0x000fc80007800006 */
[----:B------:R-:W-:-:S04]  /*07e0*/  IMAD.WIDE.U32 R6, R11, R14, RZ ;  /* 0x0000000e0b067225 */ /* 0x000fc800078e00ff */
[----:B------:R-:W-:Y:S01]  /*07f0*/  IMAD.X R11, RZ, RZ, RZ, P0 ;  /* 0x000000ffff0b7224 */ /* 0x000fe200000e06ff */
[----:B------:R-:W-:Y:S01]  /*0800*/  IADD3 RZ, P0, R7, R8, RZ ;  /* 0x0000000807ff7210 */ /* 0x000fe20007f1e0ff */
[----:B------:R-:W-:-:S04]  /*0810*/  IMAD.MOV.U32 R10, RZ, RZ, R9 ;  /* 0x000000ffff0a7224 */ /* 0x000fc800078e0009 */
[----:B------:R-:W-:-:S08]  /*0820*/  IMAD.WIDE.U32.X R6, R13, R15, R10, P0 ;  /* 0x0000000f0d067225 */ /* 0x000fd000000e040a */
.L_x_5:
[-CC-:B------:R-:W-:Y:S01]  /*0830*/  SHF.R.U64 R69, R6, R2.reuse, R7.reuse ;  /* 0x0000000206457219 */ /* 0x180fe20000001207 */
[----:B------:R-:W0:Y:S01]  /*0840*/  LDC R10, c[0x0][0x618] ;  /* 0x00018600ff0a7b82 */ /* 0x000e220000000800 */
[----:B------:R-:W-:Y:S01]  /*0850*/  SHF.R.U32.HI R5, RZ, R2, R7 ;  /* 0x00000002ff057219 */ /* 0x000fe20000011607 */
[----:B------:R-:W-:Y:S01]  /*0860*/  ULDC UR4, c[0x0][0x150] ;  /* 0x0000540000047ab9 */ /* 0x000fe20000000800 */
[----:B------:R-:W-:Y:S01]  /*0870*/  IADD3 R9, P0, RZ, -R69, RZ ;  /* 0x80000045ff097210 */ /* 0x000fe20007f1e0ff */
[----:B------:R-:W-:Y:S01]  /*0880*/  IMAD.MOV.U32 R19, RZ, RZ, R17 ;  /* 0x000000ffff137224 */ /* 0x000fe200078e0011 */
[----:B------:R-:W-:-:S03]  /*0890*/  I2FP.F32.U32 R2, R4 ;  /* 0x0000000400027245 */ /* 0x000fc60000201000 */
[----:B------:R-:W1:Y:S01]  /*08a0*/  LDC.64 R28, c[0x0][0x640] ;  /* 0x00019000ff1c7b82 */ /* 0x000e620000000a00 */
[----:B------:R-:W-:Y:S02]  /*08b0*/  IMAD.X R11, RZ, RZ, ~R5, P0 ;  /* 0x000000ffff0b7224 */ /* 0x000fe400000e0e05 */
[----:B------:R-:W-:Y:S01]  /*08c0*/  FMUL R2, R2, UR4 ;  /* 0x0000000402027c20 */ /* 0x000fe20008400000 */
[----:B------:R-:W-:Y:S01]  /*08d0*/  IMAD.WIDE.U32 R6, R9, R20, R18 ;  /* 0x0000001409067225 */ /* 0x000fe200078e0012 */
[----:B------:R-:W-:-:S03]  /*08e0*/  ULDC UR4, c[0x0][0x154] ;  /* 0x0000550000047ab9 */ /* 0x000fc60000000800 */
[----:B------:R-:W-:Y:S01]  /*08f0*/  IMAD R8, R11, R20, RZ ;  /* 0x000000140b087224 */ /* 0x000fe200078e02ff */
[----:B------:R-:W2:Y:S01]  /*0900*/  LDC R5, c[0x0][0x144] ;  /* 0x00005100ff057b82 */ /* 0x000ea20000000800 */
[----:B------:R-:W3:Y:S02]  /*0910*/  F2I.U32.TRUNC.NTZ R2, R2 ;  /* 0x0000000200027305 */ /* 0x000ee4000020f000 */
[----:B------:R-:W-:-:S04]  /*0920*/  IMAD R9, R9, R21, R8 ;  /* 0x0000001509097224 */ /* 0x000fc800078e0208 */
[----:B------:R-:W-:Y:S01]  /*0930*/  IMAD.IADD R7, R7, 0x1, R9 ;  /* 0x0000000107077824 */ /* 0x000fe200078e0209 */
[----:B------:R-:W4:Y:S01]  /*0940*/  LDC R22, c[0x0][0x608] ;  /* 0x00018200ff167b82 */ /* 0x000f220000000800 */
[----:B------:R-:W-:-:S03]  /*0950*/  MOV R9, 0xffffffff ;  /* 0xffffffff00097802 */ /* 0x000fc60000000f00 */
[-CC-:B0-----:R-:W-:Y:S02]  /*0960*/  SHF.R.U64 R20, R6, R10.reuse, R7.reuse ;  /* 0x0000000a06147219 */ /* 0x181fe40000001207 */
[----:B------:R-:W-:Y:S02]  /*0970*/  I2FP.F32.U32 R6, R3 ;  /* 0x0000000300067245 */ /* 0x000fe40000201000 */
[----:B------:R-:W0:Y:S01]  /*0980*/  LDC R26, c[0x0][0x658] ;  /* 0x00019600ff1a7b82 */ /* 0x000e220000000800 */
[----:B-1----:R-:W-:Y:S01]  /*0990*/  ISETP.NE.U32.AND P0, PT, R28, RZ, PT ;  /* 0x000000ff1c00720c */ /* 0x002fe20003f05070 */
[----:B---3--:R-:W-:Y:S02]  /*09a0*/  IMAD.MOV R8, RZ, RZ, -R2 ;  /* 0x000000ffff087224 */ /* 0x008fe400078e0a02 */
[----:B------:R-:W-:Y:S01]  /*09b0*/  FMUL R6, R6, UR4 ;  /* 0x0000000406067c20 */ /* 0x000fe20008400000 */
[----:B------:R-:W-:Y:S02]  /*09c0*/  SHF.R.U32.HI R7, RZ, R10, R7 ;  /* 0x0000000aff077219 */ /* 0x000fe40000011607 */
[----:B------:R-:W-:Y:S01]  /*09d0*/  ISETP.NE.AND.EX P0, PT, R29, RZ, PT, P0 ;  /* 0x000000ff1d00720c */ /* 0x000fe20003f05300 */
[----:B------:R1:W3:Y:S01]  /*09e0*/  F2I.U32.TRUNC.NTZ R13, R6 ;  /* 0x00000006000d7305 */ /* 0x0002e2000020f000 */
[----:B------:R-:W1:Y:S01]  /*09f0*/  LDC R14, c[0x0][0x148] ;  /* 0x00005200ff0e7b82 */ /* 0x000e620000000800 */
[----:B--2---:R-:W-:-:S07]  /*0a00*/  IMAD R2, R5, R8, R4 ;  /* 0x0000000805027224 */ /* 0x004fce00078e0204 */
[----:B------:R-:W2:Y:S01]  /*0a10*/  LDC R24, c[0x0][0x600] ;  /* 0x00018000ff187b82 */ /* 0x000ea20000000800 */
[-CC-:B----4-:R-:W-:Y:S02]  /*0a20*/  SHF.R.U64 R30, R20, R22.reuse, R7.reuse ;  /* 0x00000016141e7219 */ /* 0x190fe40000001207 */
[----:B------:R-:W-:Y:S01]  /*0a30*/  SHF.R.U32.HI R5, RZ, R22, R7 ;  /* 0x00000016ff057219 */ /* 0x000fe20000011607 */
[----:B------:R-:W-:-:S04]  /*0a40*/  IMAD.MOV.U32 R7, RZ, RZ, 0x1 ;  /* 0x00000001ff077424 */ /* 0x000fc800078e00ff */
[----:B------:R-:W4:Y:S01]  /*0a50*/  LDC R19, c[0x0][0x648] ;  /* 0x00019200ff137b82 */ /* 0x000f220000000800 */
[-C--:B0-----:R-:W-:Y:S02]  /*0a60*/  SHF.L.U32 R4, R9, R26.reuse, RZ ;  /* 0x0000001a09047219 */ /* 0x081fe400000006ff */
[--C-:B------:R-:W-:Y:S02]  /*0a70*/  SHF.R.U64 R22, R30, R26, R5.reuse ;  /* 0x0000001a1e167219 */ /* 0x100fe40000001205 */
[----:B------:R-:W-:Y:S02]  /*0a80*/  LOP3.LUT R11, RZ, R4, RZ, 0x33, !PT ;  /* 0x00000004ff0b7212 */ /* 0x000fe400078e33ff */
[-C--:B------:R-:W-:Y:S01]  /*0a90*/  SHF.R.U32.HI R5, RZ, R26.reuse, R5 ;  /* 0x0000001aff057219 */ /* 0x080fe20000011605 */
[----:B------:R-:W0:Y:S01]  /*0aa0*/  LDC R21, c[0x0][0x638] ;  /* 0x00018e00ff157b82 */ /* 0x000e220000000800 */
[----:B------:R-:W-:Y:S01]  /*0ab0*/  SHF.L.U32 R10, R7, R26, RZ ;  /* 0x0000001a070a7219 */ /* 0x000fe200000006ff */
[----:B------:R-:W-:-:S06]  /*0ac0*/  IMAD.MOV.U32 R4, RZ, RZ, R22 ;  /* 0x000000ffff047224 */ /* 0x000fcc00078e0016 */
[----:B------:R-:W0:Y:S01]  /*0ad0*/  LDC R23, c[0x0][0x610] ;  /* 0x00018400ff177b82 */ /* 0x000e220000000800 */
[----:B-1-3--:R-:W-:Y:S05]  /*0ae0*/  @!P0 BRA `(.L_x_6) ;  /* 0x0000000000288947 */ /* 0x00afea0003800000 */
[----:B------:R-:W1:Y:S02]  /*0af0*/  LDC R9, c[0x0][0x64c] ;  /* 0x00019300ff097b82 */ /* 0x000e640000000800 */
[----:B-1----:R-:W-:-:S05]  /*0b00*/  IADD3 R9, P0, R22, R9, RZ ;  /* 0x0000000916097210 */ /* 0x002fca0007f1e0ff */
        /* <DEDUP_REMOVED lines=8> */
.L_x_6:
[----:B----4-:R-:W-:Y:S01]  /*0b90*/  SHF.R.U64 R4, R4, R19, R5 ;  /* 0x0000001304047219 */ /* 0x010fe20000001205 */
[----:B--2---:R-:W-:Y:S01]  /*0ba0*/  VIADD R5, R24, 0xffffffff ;  /* 0xffffffff18057836 */ /* 0x004fe20000000000 */
[----:B------:R-:W-:Y:S01]  /*0bb0*/  LOP3.LUT R11, R30, R11, RZ, 0xc0, !PT ;  /* 0x0000000b1e0b7212 */ /* 0x000fe200078ec0ff */
[----:B------:R-:W-:Y:S02]  /*0bc0*/  IMAD.MOV R13, RZ, RZ, -R13 ;  /* 0x000000ffff0d7224 */ /* 0x000fe400078e0a0d */
[----:B------:R-:W-:Y:S01]  /*0bd0*/  IMAD.MOV R6, RZ, RZ, -R4 ;  /* 0x000000ffff067224 */ /* 0x000fe200078e0a04 */
[----:B------:R-:W-:Y:S01]  /*0be0*/  LOP3.LUT R5, R20, R5, RZ, 0xc0, !PT ;  /* 0x0000000514057212 */ /* 0x000fe200078ec0ff */
[----:B------:R-:W-:Y:S02]  /*0bf0*/  @P3 IMAD R2, R14, R13, R3 ;  /* 0x0000000d0e023224 */ /* 0x000fe400078e0203 */
[----:B------:R-:W-:Y:S02]  /*0c00*/  IMAD R11, R10, R4, R11 ;  /* 0x000000040a0b7224 */ /* 0x000fe400078e020b */
[----:B0-----:R-:W-:-:S02]  /*0c10*/  IMAD R3, R6, R21, R22 ;  /* 0x0000001506037224 */ /* 0x001fc400078e0216 */
[----:B------:R-:W-:Y:S02]  /*0c20*/  IMAD R2, R11, R23, R2 ;  /* 0x000000170b027224 */ /* 0x000fe400078e0202 */
[----:B------:R-:W-:Y:S02]  /*0c30*/  IMAD R3, R3, R24, R5 ;  /* 0x0000001803037224 */ /* 0x000fe400078e0205 */
[----:B------:R-:W-:-:S03]  /*0c40*/  IMAD.MOV.U32 R6, RZ, RZ, 0x1 ;  /* 0x00000001ff067424 */ /* 0x000fc600078e00ff */
[----:B------:R-:W-:Y:S02]  /*0c50*/  SEL R68, R3, R2, !P3 ;  /* 0x0000000203447207 */ /* 0x000fe40005800000 */
[----:B------:R-:W-:-:S07]  /*0c60*/  SEL R71, R2, R3, !P3 ;  /* 0x0000000302477207 */ /* 0x000fce0005800000 */
.L_x_4:
[----:B------:R-:W-:-:S08]  /*0c70*/  NOP ;  /* 0x0000000000007918 */ /* 0x000fd00000000000 */
[----:B------:R-:W0:Y:S02]  /*0c80*/  USETMAXREG.TRY_ALLOC.CTAPOOL UP0, 0xe8 ;  /* 0x000000e8000079c8 */ /* 0x000e240008000600 */
[----:B0-----:R-:W-:-:S13]  /*0c90*/  PLOP3.LUT P0, PT, PT, PT, UP0, 0x80, 0x0 ;  /* 0x000000000000781c */ /* 0x001fda0003f0f008 */
[----:B------:R-:W-:Y:S05]  /*0ca0*/  @!P0 BRA `(.L_x_4) ;  /* 0xfffffffc00f08947 */ /* 0x000fea000383ffff */
[----:B------:R-:W-:Y:S01]  /*0cb0*/  ULDC.64 UR4, c[0x0][0x598] ;  /* 0x0001660000047ab9 */ /* 0x000fe20000000a00 */
[----:B------:R-:W-:Y:S01]  /*0cc0*/  ULDC.64 UR36, c[0x0][0x208] ;  /* 0x0000820000247ab9 */ /* 0x000fe20000000a00 */
[----:B------:R-:W-:-:S04]  /*0cd0*/  ISETP.NE.U32.AND P0, PT, RZ, UR4, PT ;  /* 0x00000004ff007c0c */ /* 0x000fc8000bf05070 */
[----:B------:R-:W-:-:S13]  /*0ce0*/  ISETP.NE.AND.EX P0, PT, RZ, UR5, PT, P0 ;  /* 0x00000005ff007c0c */ /* 0x000fda000bf05300 */
[----:B------:R-:W-:Y:S05]  /*0cf0*/  @!P0 BRA `(.L_x_7) ;  /* 0x00000000001c8947 */ /* 0x000fea0003800000 */
[----:B------:R-:W0:Y:S02]  /*0d00*/  LDC.64 R2, c[0x0][0x598] ;  /* 0x00016600ff027b82 */ /* 0x000e240000000a00 */
[----:B0-----:R-:W2:Y:S02]  /*0d10*/  LDG.E.64 R2, desc[UR36][R2.64] ;  /* 0x0000002402027981 */ /* 0x001ea4000c1e1b00 */
[----:B--2---:R-:W-:-:S04]  /*0d20*/  ISETP.NE.U32.AND P0, PT, R2, RZ, PT ;  /* 0x000000ff0200720c */ /* 0x004fc80003f05070 */
[----:B------:R-:W-:-:S13]  /*0d30*/  ISETP.NE.AND.EX P0, PT, R3, RZ, PT, P0 ;  /* 0x000000ff0300720c */ /* 0x000fda0003f05300 */
[----:B------:R-:W-:Y:S05]  /*0d40*/  @!P0 BRA `(.L_x_7) ;  /* 0x0000000000088947 */ /* 0x000fea0003800000 */
[----:B------:R0:W5:Y:S01]  /*0d50*/  LD.E R56, desc[UR36][R2.64] ;  /* 0x0000002402387980 */ /* 0x000162000c101900 */
[----:B------:R-:W-:Y:S05]  /*0d60*/  BRA `(.L_x_8) ;  /* 0x0000000000247947 */ /* 0x000fea0003800000 */
.L_x_7:
[----:B------:R-:W-:Y:S02]  /*0d70*/  ULDC.64 UR4, c[0x0][0x588] ;  /* 0x0001620000047ab9 */ /* 0x000fe40000000a00 */
[----:B------:R-:W-:-:S04]  /*0d80*/  ISETP.NE.U32.AND P0, PT, RZ, UR4, PT ;  /* 0x00000004ff007c0c */ /* 0x000fc8000bf05070 */
[----:B------:R-:W-:-:S13]  /*0d90*/  ISETP.NE.AND.EX P0, PT, RZ, UR5, PT, P0 ;  /* 0x00000005ff007c0c */ /* 0x000fda000bf05300 */
[----:B------:R-:W-:Y:S05]  /*0da0*/  @!P0 BRA `(.L_x_9) ;  /* 0x00000000000c8947 */ /* 0x000fea0003800000 */
[----:B------:R-:W0:Y:S02]  /*0db0*/  LDC.64 R56, c[0x0][0x588] ;  /* 0x00016200ff387b82 */ /* 0x000e240000000a00 */
[----:B0-----:R1:W5:Y:S01]  /*0dc0*/  LDG.E R56, desc[UR36][R56.64] ;  /* 0x0000002438387981 */ /* 0x001362000c1e1900 */
[----:B------:R-:W-:Y:S05]  /*0dd0*/  BRA `(.L_x_8) ;  /* 0x0000000000087947 */ /* 0x000fea0003800000 */
.L_x_9:
[----:B------:R-:W-:Y:S02]  /*0de0*/  ULDC UR4, c[0x0][0x580] ;  /* 0x0001600000047ab9 */ /* 0x000fe40000000800 */
[----:B------:R-:W-:-:S07]  /*0df0*/  IMAD.U32 R56, RZ, RZ, UR4 ;  /* 0x00000004ff387e24 */ /* 0x000fce000f8e00ff */
.L_x_8:
[----:B------:R-:W-:Y:S02]  /*0e00*/  ULDC.64 UR4, c[0x0][0x5a0] ;  /* 0x0001680000047ab9 */ /* 0x000fe40000000a00 */
[----:B------:R-:W-:-:S04]  /*0e10*/  ISETP.NE.U32.AND P0, PT, RZ, UR4, PT ;  /* 0x00000004ff007c0c */ /* 0x000fc8000bf05070 */
[----:B------:R-:W-:-:S13]  /*0e20*/  ISETP.NE.AND.EX P0, PT, RZ, UR5, PT, P0 ;  /* 0x00000005ff007c0c */ /* 0x000fda000bf05300 */
[----:B------:R-:W-:Y:S05]  /*0e30*/  @!P0 BRA `(.L_x_10) ;  /* 0x00000000001c8947 */ /* 0x000fea0003800000 */
[----:B0-----:R-:W0:Y:S02]  /*0e40*/  LDC.64 R2, c[0x0][0x5a0] ;  /* 0x00016800ff027b82 */ /* 0x001e240000000a00 */
[----:B0-----:R-:W2:Y:S02]  /*0e50*/  LDG.E.64 R2, desc[UR36][R2.64] ;  /* 0x0000002402027981 */ /* 0x001ea4000c1e1b00 */
[----:B--2---:R-:W-:-:S04]  /*0e60*/  ISETP.NE.U32.AND P0, PT, R2, RZ, PT ;  /* 0x000000ff0200720c */ /* 0x004fc80003f05070 */
[----:B------:R-:W-:-:S13]  /*0e70*/  ISETP.NE.AND.EX P0, PT, R3, RZ, PT, P0 ;  /* 0x000000ff0300720c */ /* 0x000fda0003f05300 */
[----:B------:R-:W-:Y:S05]  /*0e80*/  @!P0 BRA `(.L_x_10) ;  /* 0x0000000000088947 */ /* 0x000fea0003800000 */
[----:B-1----:R0:W5:Y:S01]  /*0e90*/  LD.E R57, desc[UR36][R2.64] ;  /* 0x0000002402397980 */ /* 0x002162000c101900 */
[----:B------:R-:W-:Y:S05]  /*0ea0*/  BRA `(.L_x_11) ;  /* 0x0000000000247947 */ /* 0x000fea0003800000 */
.L_x_10:
[----:B------:R-:W-:Y:S02]  /*0eb0*/  ULDC.64 UR4, c[0x0][0x590] ;  /* 0x0001640000047ab9 */ /* 0x000fe40000000a00 */
[----:B------:R-:W-:-:S04]  /*0ec0*/  ISETP.NE.U32.AND P0, PT, RZ, UR4, PT ;  /* 0x00000004ff007c0c */ /* 0x000fc8000bf05070 */
[----:B------:R-:W-:-:S13]  /*0ed0*/  ISETP.NE.AND.EX P0, PT, RZ, UR5, PT, P0 ;  /* 0x00000005ff007c0c */ /* 0x000fda000bf05300 */
[----:B------:R-:W-:Y:S05]  /*0ee0*/  @!P0 BRA `(.L_x_12) ;  /* 0x00000000000c8947 */ /* 0x000fea0003800000 */
[----:B0-----:R-:W1:Y:S02]  /*0ef0*/  LDC.64 R2, c[0x0][0x590] ;  /* 0x00016400ff027b82 */ /* 0x001e640000000a00 */
[----:B-1----:R1:W5:Y:S01]  /*0f00*/  LDG.E R57, desc[UR36][R2.64] ;  /* 0x0000002402397981 */ /* 0x002362000c1e1900 */
[----:B------:R-:W-:Y:S05]  /*0f10*/  BRA `(.L_x_11) ;  /* 0x0000000000087947 */ /* 0x000fea0003800000 */
.L_x_12:
[----:B------:R-:W-:Y:S02]  /*0f20*/  ULDC UR4, c[0x0][0x584] ;  /* 0x0001610000047ab9 */ /* 0x000fe40000000800 */
[----:B-1----:R-:W-:-:S07]  /*0f30*/  IMAD.U32 R57, RZ, RZ, UR4 ;  /* 0x00000004ff397e24 */ /* 0x002fce000f8e00ff */
.L_x_11:
[----:B------:R-:W-:-:S13]  /*0f40*/  LOP3.LUT P0, RZ, R6, 0xff, RZ, 0xc0, !PT ;  /* 0x000000ff06ff7812 */ /* 0x000fda000780c0ff */
[----:B------:R-:W-:Y:S05]  /*0f50*/  @!P0 EXIT ;  /* 0x000000000000894d */ /* 0x000fea0003800000 */
[----:B------:R-:W2:Y:S01]  /*0f60*/  LDC R61, c[0x0][0x658] ;  /* 0x00019600ff3d7b82 */ /* 0x000ea20000000800 */
[----:B------:R-:W-:Y:S01]  /*0f70*/  LOP3.LUT R59, R0, 0x3, RZ, 0xc0, !PT ;  /* 0x00000003003b7812 */ /* 0x000fe200078ec0ff */
[----:B------:R-:W-:Y:S01]  /*0f80*/  ULDC.64 UR4, c[0x0][0x288] ;  /* 0x0000a20000047ab9 */ /* 0x000fe20000000a00 */
[----:B------:R-:W-:Y:S01]  /*0f90*/  SHF.R.U32.HI R58, RZ, 0x2, R0 ;  /* 0x00000002ff3a7819 */ /* 0x000fe20000011600 */
[----:B------:R-:W-:Y:S01]  /*0fa0*/  IMAD.U32 R4, RZ, RZ, UR4 ;  /* 0x00000004ff047e24 */ /* 0x000fe2000f8e00ff */
[----:B------:R-:W-:Y:S01]  /*0fb0*/  LOP3.LUT R12, R12, 0x1, RZ, 0xc0, !PT ;  /* 0x000000010c0c7812 */ /* 0x000fe200078ec0ff */
[----:B01----:R-:W-:Y:S01]  /*0fc0*/  IMAD.SHL.U32 R3, R59, 0x8, RZ ;  /* 0x000000083b037824 */ /* 0x003fe200078e00ff */
[----:B------:R-:W-:Y:S01]  /*0fd0*/  LOP3.LUT R2, R58, 0x3, RZ, 0xc0, !PT ;  /* 0x000000033a027812 */ /* 0x000fe200078ec0ff */
[----:B------:R-:W0:Y:S01]  /*0fe0*/  LDC.64 R6, c[0x0][0x5c8] ;  /* 0x00017200ff067b82 */ /* 0x000e220000000a00 */
[----:B------:R-:W-:Y:S01]  /*0ff0*/  SHF.R.U32.HI R27, RZ, 0x1, R27 ;  /* 0x00000001ff1b7819 */ /* 0x000fe2000001161b */
[----:B------:R-:W-:Y:S01]  /*1000*/  IMAD.SHL.U32 R5, R12, 0x40, RZ ;  /* 0x000000400c057824 */ /* 0x000fe200078e00ff */
[----:B------:R-:W-:Y:S01]  /*1010*/  LOP3.LUT R3, R3, 0x18, R2, 0xe2, !PT ;  /* 0x0000001803037812 */ /* 0x000fe200078ee202 */
[----:B------:R-:W-:Y:S01]  /*1020*/  UIADD3 UR4, UR5, 0x3f, URZ ;  /* 0x0000003f05047890 */ /* 0x000fe2000fffe03f */
[----:B------:R-:W-:Y:S01]  /*1030*/  LOP3.LUT R2, R58, 0x7, RZ, 0xc0, !PT ;  /* 0x000000073a027812 */ /* 0x000fe200078ec0ff */
[----:B------:R-:W-:Y:S01]  /*1040*/  IMAD R59, R59, -0x2, R4 ;  /* 0xfffffffe3b3b7824 */ /* 0x000fe200078e0204 */
[----:B------:R-:W-:Y:S01]  /*1050*/  LOP3.LUT R27, R27, 0x30, RZ, 0xc0, !PT ;  /* 0x000000301b1b7812 */ /* 0x000fe200078ec0ff */
[----:B------:R-:W1:Y:S01]  /*1060*/  LDC R65, c[0x0][0x600] ;  /* 0x00018000ff417b82 */ /* 0x000e620000000800 */
[--C-:B------:R-:W-:Y:S01]  /*1070*/  LOP3.LUT R22, R5, 0x40, R2.reuse, 0xe2, !PT ;  /* 0x0000004005167812 */ /* 0x100fe200078ee202 */
[----:B------:R-:W-:Y:S01]  /*1080*/  USHF.R.S32.HI UR5, URZ, 0x1f, UR4 ;  /* 0x0000001f3f057899 */ /* 0x000fe20008011404 */
[----:B------:R-:W-:Y:S01]  /*1090*/  IADD3 R5, RZ, -R27, -R2 ;  /* 0x8000001bff057210 */ /* 0x000fe20007ffe802 */
[----:B------:R-:W-:Y:S01]  /*10a0*/  IMAD.MOV.U32 R2, RZ, RZ, -0x1 ;  /* 0xffffffffff027424 */ /* 0x000fe200078e00ff */
[----:B------:R-:W-:Y:S01]  /*10b0*/  LOP3.LUT R3, R3, 0x4, R58, 0xf8, !PT ;  /* 0x0000000403037812 */ /* 0x000fe200078ef83a */
[----:B------:R-:W-:Y:S01]  /*10c0*/  IMAD.SHL.U32 R60, R0, 0x20, RZ ;  /* 0x00000020003c7824 */ /* 0x000fe200078e00ff */
[----:B------:R-:W-:Y:S01]  /*10d0*/  ULEA.HI UR5, UR5, UR4, URZ, 0x6 ;  /* 0x0000000405057291 */ /* 0x000fe2000f8f303f */
[----:B------:R-:W-:Y:S01]  /*10e0*/  IMAD.MOV.U32 R4, RZ, RZ, 0x1 ;  /* 0x00000001ff047424 */ /* 0x000fe200078e00ff */
[----:B--2---:R-:W-:Y:S01]  /*10f0*/  SHF.L.U32 R66, R2, R61, RZ ;  /* 0x0000003d02427219 */ /* 0x004fe200000006ff */
[----:B------:R-:W-:Y:S01]  /*1100*/  IMAD R5, R12, -0x40, R5 ;  /* 0xffffffc00c057824 */ /* 0x000fe200078e0205 */
[----:B------:R-:W-:Y:S01]  /*1110*/  LOP3.LUT R2, R0, 0x80, RZ, 0xc0, !PT ;  /* 0x0000008000027812 */ /* 0x000fe200078ec0ff */
[----:B------:R-:W-:Y:S01]  /*1120*/  ULDC UR4, c[0x0][0x284] ;  /* 0x0000a10000047ab9 */ /* 0x000fe20000000800 */
[----:B------:R-:W-:Y:S01]  /*1130*/  USHF.R.S32.HI UR40, URZ, 0x6, UR5 ;  /* 0x000000063f287899 */ /* 0x000fe20008011405 */
[----:B------:R-:W-:Y:S01]  /*1140*/  LOP3.LUT P0, RZ, R58, 0x4, RZ, 0xc0, !PT ;  /* 0x000000043aff7812 */ /* 0x000fe2000780c0ff */
[----:B------:R-:W-:Y:S01]  /*1150*/  IMAD.SHL.U32 R64, R0, 0x2, RZ ;  /* 0x0000000200407824 */ /* 0x000fe200078e00ff */
[----:B------:R-:W-:Y:S01]  /*1160*/  LOP3.LUT R22, R22, R27, RZ, 0xfc, !PT ;  /* 0x0000001b16167212 */ /* 0x000fe200078efcff */
[----:B0-----:R-:W-:Y:S01]  /*1170*/  IMAD.SHL.U32 R63, R6, 0x8, RZ ;  /* 0x00000008063f7824 */ /* 0x001fe200078e00ff */
[----:B------:R-:W-:Y:S01]  /*1180*/  LOP3.LUT R60, R3, 0x1c00, R60, 0xf8, !PT ;  /* 0x00001c00033c7812 */ /* 0x000fe200078ef83c */
[----:B------:R-:W-:Y:S01]  /*1190*/  VIADD R67, R5, UR4 ;  /* 0x0000000405437c36 */ /* 0x000fe20008000000 */
[----:B------:R-:W-:Y:S01]  /*11a0*/  SHF.L.U32 R61, R4, R61, RZ ;  /* 0x0000003d043d7219 */ /* 0x000fe200000006ff */
[----:B------:R-:W-:Y:S01]  /*11b0*/  UIADD3 UR41, UR40, -0x1, URZ ;  /* 0xffffffff28297890 */ /* 0x000fe2000fffe03f */
[----:B------:R-:W-:Y:S01]  /*11c0*/  SHF.L.U64.HI R62, R6, 0x3, R7 ;  /* 0x00000003063e7819 */ /* 0x000fe20000010207 */
[----:B------:R-:W-:Y:S01]  /*11d0*/  UIADD3 UR42, UR40, 0x3, URZ ;  /* 0x00000003282a7890 */ /* 0x000fe2000fffe03f */
[----:B------:R-:W-:Y:S01]  /*11e0*/  LOP3.LUT R70, R16, 0x1, RZ, 0xfc, !PT ;  /* 0x0000000110467812 */ /* 0x000fe200078efcff */
[----:B-1----:R-:W-:Y:S01]  /*11f0*/  VIADD R65, R65, 0xffffffff ;  /* 0xffffffff41417836 */ /* 0x002fe20000000000 */
[----:B------:R-:W-:Y:S01]  /*1200*/  SHF.R.U32.HI R2, RZ, 0x7, R2 ;  /* 0x00000007ff027819 */ /* 0x000fe20000011602 */
[----:B------:R-:W-:Y:S01]  /*1210*/  UMOV UR38, URZ ;  /* 0x0000003f00267c82 */ /* 0x000fe20008000000 */
[----:B------:R-:W-:Y:S01]  /*1220*/  LOP3.LUT R66, RZ, R66, RZ, 0x33, !PT ;  /* 0x00000042ff427212 */ /* 0x000fe200078e33ff */
[----:B------:R-:W-:Y:S01]  /*1230*/  UMOV UR39, URZ ;  /* 0x0000003f00277c82 */ /* 0x000fe20008000000 */
[----:B------:R-:W-:-:S07]  /*1240*/  MOV R23, RZ ;  /* 0x000000ff00177202 */ /* 0x000fce0000000f00 */
.L_x_105:
[----:B0-----:R-:W0:Y:S01]  /*1250*/  S2R R3, SR_CgaCtaId ;  /* 0x0000000000037919 */ /* 0x001e220000008800 */
[----:B------:R-:W-:-:S04]  /*1260*/  MOV R0, 0x400 ;  /* 0x0000040000007802 */ /* 0x000fc80000000f00 */
[----:B0-----:R-:W-:-:S05]  /*1270*/  LEA R24, R3, R0, 0x18 ;  /* 0x0000000003187211 */ /* 0x001fca00078ec0ff */
[----:B------:R-:W-:-:S05]  /*1280*/  VIADD R0, R24, 0x800 ;  /* 0x0000080018007836 */ /* 0x000fca0000000000 */
[----:B------:R-:W-:-:S13]  /*1290*/  LOP3.LUT P0, RZ, R0, 0x9f, RZ, 0xc0, !PT ;  /* 0x0000009f00ff7812 */ /* 0x000fda000780c0ff */
[----:B-1234-:R-:W-:Y:S05]  /*12a0*/  @!P0 BRA `(.L_x_13) ;  /* 0x0000000000408947 */ /* 0x01efea0003800000 */
[----:B------:R-:W-:Y:S01]  /*12b0*/  MOV R0, 0x0 ;  /* 0x0000000000007802 */ /* 0x000fe20000000f00 */
[----:B------:R-:W-:Y:S01]  /*12c0*/  ULDC.64 UR4, c[0x4][0x70] ;  /* 0x01001c0000047ab9 */ /* 0x000fe20000000a00 */
[----:B------:R-:W-:Y:S01]  /*12d0*/  ULDC.64 UR6, c[0x4][0x8] ;  /* 0x0100020000067ab9 */ /* 0x000fe20000000a00 */
[----:B------:R-:W-:Y:S01]  /*12e0*/  IMAD.U32 R4, RZ, RZ, UR4 ;  /* 0x00000004ff047e24 */ /* 0x000fe2000f8e00ff */
[----:B------:R0:W1:Y:S01]  /*12f0*/  LDC.64 R14, c[0x4][R0] ;  /* 0x01000000000e7b82 */ /* 0x0000620000000a00 */
[----:B------:R-:W-:Y:S01]  /*1300*/  IMAD.U32 R5, RZ, RZ, UR5 ;  /* 0x00000005ff057e24 */ /* 0x000fe2000f8e00ff */
[----:B------:R-:W-:Y:S01]  /*1310*/  ULDC.64 UR4, c[0x4][0x78] ;  /* 0x01001e0000047ab9 */ /* 0x000fe20000000a00 */
[----:B------:R-:W-:Y:S02]  /*1320*/  IMAD.U32 R10, RZ, RZ, UR6 ;  /* 0x00000006ff0a7e24 */ /* 0x000fe4000f8e00ff */
[----:B------:R-:W-:Y:S02]  /*1330*/  IMAD.U32 R6, RZ, RZ, UR4 ;  /* 0x00000004ff067e24 */ /* 0x000fe4000f8e00ff */
[----:B------:R-:W-:-:S02]  /*1340*/  IMAD.U32 R7, RZ, RZ, UR5 ;  /* 0x00000005ff077e24 */ /* 0x000fc4000f8e00ff */
[----:B------:R-:W-:Y:S02]  /*1350*/  IMAD.U32 R11, RZ, RZ, UR7 ;  /* 0x00000007ff0b7e24 */ /* 0x000fe4000f8e00ff */
[----:B------:R-:W-:Y:S02]  /*1360*/  IMAD.MOV.U32 R8, RZ, RZ, 0x70 ;  /* 0x00000070ff087424 */ /* 0x000fe400078e00ff */
[----:B------:R-:W-:Y:S02]  /*1370*/  IMAD.MOV.U32 R12, RZ, RZ, 0x1 ;  /* 0x00000001ff0c7424 */ /* 0x000fe400078e00ff */
[----:B0-----:R-:W-:-:S07]  /*1380*/  IMAD.MOV.U32 R13, RZ, RZ, RZ ;  /* 0x000000ffff0d7224 */ /* 0x001fce00078e00ff */
[----:B------:R-:W-:-:S07]  /*1390*/  LEPC R20, `(.L_x_13) ;  /* 0x000000001014794e */ /* 0x000fce0000000000 */
[----:B-1---5:R-:W-:Y:S05]  /*13a0*/  CALL.ABS.NOINC R14 ;  /* 0x000000000e007343 */ /* 0x022fea0003c00000 */
.L_x_13:
[----:B------:R-:W-:-:S05]  /*13b0*/  VIADD R25, R24, 0x20800 ;  /* 0x0002080018197836 */ /* 0x000fca0000000000 */
[----:B------:R-:W-:-:S13]  /*13c0*/  LOP3.LUT P0, RZ, R25, 0x3ff, RZ, 0xc0, !PT ;  /* 0x000003ff19ff7812 */ /* 0x000fda000780c0ff */
[----:B------:R-:W-:Y:S05]  /*13d0*/  @!P0 BRA `(.L_x_14) ;  /* 0x00000000007c8947 */ /* 0x000fea0003800000 */
        /* <DEDUP_REMOVED lines=16> */
.L_x_15:
[----:B------:R0:W1:Y:S01]  /*14e0*/  LDC.64 R14, c[0x4][R19] ;  /* 0x01000000130e7b82 */ /* 0x0000620000000a00 */
[----:B------:R-:W-:Y:S01]  /*14f0*/  ULDC.64 UR4, c[0x4][0x70] ;  /* 0x01001c0000047ab9 */ /* 0x000fe20000000a00 */
[----:B------:R-:W-:Y:S01]  /*1500*/  ULDC.64 UR6, c[0x4][0x10] ;  /* 0x0100040000067ab9 */ /* 0x000fe20000000a00 */
[----:B------:R-:W-:Y:S01]  /*1510*/  IMAD.U32 R4, RZ, RZ, UR4 ;  /* 0x00000004ff047e24 */ /* 0x000fe2000f8e00ff */
[----:B------:R-:W-:Y:S01]  /*1520*/  MOV R5, UR5 ;  /* 0x0000000500057c02 */ /* 0x000fe20008000f00 */
        /* <DEDUP_REMOVED lines=9> */
[----:B-1----:R-:W-:Y:S05]  /*15c0*/  CALL.ABS.NOINC R14 ;  /* 0x000000000e007343 */ /* 0x002fea0003c00000 */
.L_x_14:
[----:B------:R-:W-:Y:S01]  /*15d0*/  UMOV UR4, 0xffffffff ;  /* 0xffffffff00047882 */ /* 0x000fe20000000000 */
[----:B------:R-:W-:Y:S02]  /*15e0*/  ISETP.NE.AND P0, PT, R70, 0x3, PT ;  /* 0x000000034600780c */ /* 0x000fe40003f05270 */
[----:B------:R-:W-:Y:S11]  /*15f0*/  BRA.DIV UR4, `(.L_x_16) ;  /* 0x0000005a04587947 */ /* 0x000ff6000b800000 */
.L_x_133:
[----:B------:R-:W-:Y:S05]  /*1600*/  @!P0 BRA `(.L_x_17) ;  /* 0x0000000000048947 */ /* 0x000fea0003800000 */
[----:B------:R-:W-:Y:S01]  /*1610*/  BPT.TRAP 0x1 ;  /* 0x000000040000795c */ /* 0x000fe20000300000 */
.L_x_17:
[----:B------:R-:W-:Y:S02]  /*1620*/  IMAD.U32 R0, RZ, RZ, UR38 ;  /* 0x00000026ff007e24 */ /* 0x000fe4000f8e00ff */
[----:B------:R-:W-:-:S03]  /*1630*/  IMAD.U32 R3, RZ, RZ, UR39 ;  /* 0x00000027ff037e24 */ /* 0x000fc6000f8e00ff */
[----:B------:R-:W-:Y:S01]  /*1640*/  SHF.L.U32 R0, R0, 0x1f, RZ ;  /* 0x0000001f00007819 */ /* 0x000fe200000006ff */
[----:B------:R-:W-:-:S04]  /*1650*/  IMAD R3, R3, 0x8, R24 ;  /* 0x0000000803037824 */ /* 0x000fc800078e0218 */
[----:B------:R0:W1:Y:S01]  /*1660*/  SYNCS.PHASECHK.TRANS64.TRYWAIT P1, [R3+URZ], R0 ;  /* 0x00000000030075a7 */ /* 0x000062000802017f */
[----:B------:R-:W-:Y:S05]  /*1670*/  @!P0 BRA `(.L_x_18) ;  /* 0x0000000000048947 */ /* 0x000fea0003800000 */
[----:B------:R-:W-:Y:S01]  /*1680*/  BPT.TRAP 0x1 ;  /* 0x000000040000795c */ /* 0x000fe20000300000 */
.L_x_18:
[----:B-1----:R-:W-:Y:S05]  /*1690*/  @P1 BRA `(.L_x_19) ;  /* 0x0000000000081947 */ /* 0x002fea0003800000 */
[----:B------:R-:W1:Y:S02]  /*16a0*/  SYNCS.PHASECHK.TRANS64.TRYWAIT P1, [R3+URZ], R0 ;  /* 0x00000000030075a7 */ /* 0x000e64000802017f */
[----:B-1----:R-:W-:Y:S05]  /*16b0*/  @!P1 BRA `(.L_x_20) ;  /* 0x0000005800489947 */ /* 0x002fea0003800000 */
.L_x_19:
[----:B------:R-:W-:-:S04]  /*16c0*/  UIADD3 UR4, UR39, 0x1, URZ ;  /* 0x0000000127047890 */ /* 0x000fc8000fffe03f */
[----:B------:R-:W-:Y:S02]  /*16d0*/  UISETP.NE.AND UP0, UPT, UR4, 0x4, UPT ;  /* 0x000000040400788c */ /* 0x000fe4000bf05270 */
[----:B01----:R-:W-:Y:S02]  /*16e0*/  IMAD.U32 R0, RZ, RZ, UR4 ;  /* 0x00000004ff007e24 */ /* 0x003fe4000f8e00ff */
[----:B------:R-:W-:Y:S02]  /*16f0*/  USEL UR4, URZ, 0x1, UP0 ;  /* 0x000000013f047887 */ /* 0x000fe40008000000 */
[----:B------:R-:W-:Y:S02]  /*1700*/  PLOP3.LUT P1, PT, PT, PT, UP0, 0x80, 0x0 ;  /* 0x000000000000781c */ /* 0x000fe40003f2f008 */
[----:B------:R-:W-:Y:S02]  /*1710*/  ULOP3.LUT UR4, UR38, UR4, URZ, 0x3c, !UPT ;  /* 0x0000000426047292 */ /* 0x000fe4000f8e3c3f */
[----:B------:R-:W-:-:S04]  /*1720*/  SEL R0, R0, RZ, P1 ;  /* 0x000000ff00007207 */ /* 0x000fc80000800000 */
[----:B------:R-:W-:Y:S01]  /*1730*/  IMAD.U32 R10, RZ, RZ, UR4 ;  /* 0x00000004ff0a7e24 */ /* 0x000fe2000f8e00ff */
[----:B------:R-:W-:Y:S06]  /*1740*/  @!P0 BRA `(.L_x_21) ;  /* 0x0000000000048947 */ /* 0x000fec0003800000 */
[----:B------:R-:W-:Y:S01]  /*1750*/  BPT.TRAP 0x1 ;  /* 0x000000040000795c */ /* 0x000fe20000300000 */
.L_x_21:
[----:B------:R-:W-:Y:S01]  /*1760*/  IMAD.U32 R3, RZ, RZ, UR39 ;  /* 0x00000027ff037e24 */ /* 0x000fe2000f8e00ff */
[----:B------:R-:W-:Y:S02]  /*1770*/  LOP3.LUT P2, RZ, R58, 0x4, RZ, 0xc0, !PT ;  /* 0x000000043aff7812 */ /* 0x000fe4000784c0ff */
[----:B------:R-:W-:Y:S01]  /*1780*/  SHF.L.U32 R6, R10, 0x1f, RZ ;  /* 0x0000001f0a067819 */ /* 0x000fe200000006ff */
[----:B------:R-:W-:-:S04]  /*1790*/  IMAD R3, R3, 0x2000, R60 ;  /* 0x0000200003037824 */ /* 0x000fc800078e023c */
[--C-:B------:R-:W-:Y:S02]  /*17a0*/  IMAD R4, R3, 0x4, R24.reuse ;  /* 0x0000000403047824 */ /* 0x100fe400078e0218 */
[----:B------:R-:W-:Y:S02]  /*17b0*/  IMAD R3, R0, 0x8, R24 ;  /* 0x0000000800037824 */ /* 0x000fe400078e0218 */
[C---:B------:R-:W-:Y:S02]  /*17c0*/  VIADD R7, R4.reuse, 0x800 ;  /* 0x0000080004077836 */ /* 0x040fe40000000000 */
[----:B------:R-:W-:Y:S01]  /*17d0*/  VIADD R5, R4, 0x890 ;  /* 0x0000089004057836 */ /* 0x000fe20000000000 */
[----:B------:R0:W1:Y:S01]  /*17e0*/  SYNCS.PHASECHK.TRANS64.TRYWAIT P1, [R3+URZ], R6 ;  /* 0x00000006030075a7 */ /* 0x000062000802017f */
[----:B------:R-:W-:Y:S01]  /*17f0*/  @P2 VIADD R5, R7, 0x70 ;  /* 0x0000007007052836 */ /* 0x000fe20000000000 */
[----:B------:R0:W2:Y:S06]  /*1800*/  LDS R72, [R4+0x800] ;  /* 0x0008000004487984 */ /* 0x0000ac0000000800 */
[----:B------:R-:W-:Y:S05]  /*1810*/  WARPSYNC.ALL ;  /* 0x0000000000007948 */ /* 0x000fea0003800000 */
[----:B------:R-:W-:Y:S01]  /*1820*/  LDS R73, [R4+0x1000] ;  /* 0x0010000004497984 */ /* 0x000fe20000000800 */
[----:B------:R-:W-:-:S03]  /*1830*/  ISETP.NE.AND P2, PT, RZ, UR41, PT ;  /* 0x00000029ff007c0c */ /* 0x000fc6000bf45270 */
[----:B------:R-:W-:Y:S04]  /*1840*/  LDS R76, [R4+0x900] ;  /* 0x00090000044c7984 */ /* 0x000fe80000000800 */
[----:B------:R-:W-:Y:S04]  /*1850*/  LDS R77, [R4+0x1100] ;  /* 0x00110000044d7984 */ /* 0x000fe80000000800 */
[----:B------:R-:W-:Y:S04]  /*1860*/  LDS R74, [R5] ;  /* 0x00000000054a7984 */ /* 0x000fe80000000800 */
[----:B------:R-:W2:Y:S04]  /*1870*/  LDS R75, [R5+0x800] ;  /* 0x00080000054b7984 */ /* 0x000ea80000000800 */
[----:B------:R-:W-:Y:S04]  /*1880*/  LDS R78, [R5+0x100] ;  /* 0x00010000054e7984 */ /* 0x000fe80000000800 */
[----:B------:R-:W3:Y:S01]  /*1890*/  LDS R79, [R5+0x900] ;  /* 0x00090000054f7984 */ /* 0x000ee20000000800 */
[----:B------:R-:W-:Y:S01]  /*18a0*/  R2UR UR4, R25 ;  /* 0x00000000190472ca */ /* 0x000fe200000e0000 */
[----:B------:R-:W-:Y:S01]  /*18b0*/  UMOV UR7, 0x40000040 ;  /* 0x4000004000077882 */ /* 0x000fe20000000000 */
[----:B--2---:R-:W-:Y:S01]  /*18c0*/  WARPGROUP.ARRIVE ;  /* 0x00000000000079c5 */ /* 0x004fe20000000000 */
[----:B------:R-:W-:-:S10]  /*18d0*/  UMOV UR11, 0x40000040 ;  /* 0x40000040000b7882 */ /* 0x000fd40000000000 */
[----:B------:R-:W-:-:S04]  /*18e0*/  USHF.R.U32.HI UR4, URZ, 0x4, UR4 ;  /* 0x000000043f047899 */ /* 0x000fc80008011604 */
[----:B------:R-:W-:-:S04]  /*18f0*/  ULOP3.LUT UR4, UR4, 0x3fff, URZ, 0xc0, !UPT ;  /* 0x00003fff04047892 */ /* 0x000fc8000f8ec03f */
[----:B------:R-:W-:-:S04]  /*1900*/  ULOP3.LUT UR4, UR4, 0x10000, URZ, 0xfc, !UPT ;  /* 0x0001000004047892 */ /* 0x000fc8000f8efc3f */
[----:B------:R-:W-:-:S04]  /*1910*/  ULEA UR6, UR39, UR4, 0xa ;  /* 0x0000000427067291 */ /* 0x000fc8000f8e503f */
[----:B------:R-:W-:-:S05]  /*1920*/  UIADD3 UR8, UR6, 0x2, URZ ;  /* 0x0000000206087890 */ /* 0x000fca000fffe03f */
[----:B------:R-:W-:Y:S01]  /*1930*/  HGMMA.64x64x8.F32.TF32 R24, R72, gdesc[UR4], RZ, !UPT, gsb0 ;  /* 0x04e0000448187df0 */ /* 0x000fe2000c0028ff */
[----:B------:R-:W-:Y:S01]  /*1940*/  UMOV UR7, 0x40000040 ;  /* 0x4000004000077882 */ /* 0x000fe20000000000 */
[----:B------:R-:W-:Y:S01]  /*1950*/  UMOV UR10, UR8 ;  /* 0x00000008000a7c82 */ /* 0x000fe20008000000 */
[----:B------:R-:W-:Y:S01]  /*1960*/  UIADD3 UR8, UR6, 0x4, URZ ;  /* 0x0000000406087890 */ /* 0x000fe2000fffe03f */
[----:B------:R-:W-:Y:S02]  /*1970*/  WARPGROUP.DEPBAR.LE gsb0, 0x0 ;  /* 0x00008000000079c5 */ /* 0x000fe40000010000 */
[----:B---3--:R-:W-:-:S06]  /*1980*/  WARPGROUP.ARRIVE ;  /* 0x00000000000079c5 */ /* 0x008fcc0000000000 */
[----:B------:R-:W-:Y:S01]  /*1990*/  HGMMA.64x64x8.F32.TF32 R24, R76, gdesc[UR8], R24, gsb0 ;  /* 0x04e000084c187df0 */ /* 0x000fe20008002818 */
[----:B------:R-:W-:Y:S01]  /*19a0*/  UMOV UR10, UR8 ;  /* 0x00000008000a7c82 */ /* 0x000fe20008000000 */
[----:B------:R-:W-:Y:S01]  /*19b0*/  UMOV UR11, 0x40000040 ;  /* 0x40000040000b7882 */ /* 0x000fe20000000000 */
[----:B------:R-:W-:Y:S01]  /*19c0*/  UIADD3 UR8, UR6, 0x6, URZ ;  /* 0x0000000606087890 */ /* 0x000fe2000fffe03f */
[----:B------:R-:W-:Y:S02]  /*19d0*/  WARPGROUP.DEPBAR.LE gsb0, 0x0 ;  /* 0x00008000000079c5 */ /* 0x000fe40000010000 */
[----:B------:R-:W-:Y:S04]  /*19e0*/  LDS R72, [R4+0xa00] ;  /* 0x000a000004487984 */ /* 0x000fe80000000800 */
[----:B------:R-:W-:Y:S04]  /*19f0*/  LDS R73, [R4+0x1200] ;  /* 0x0012000004497984 */ /* 0x000fe80000000800 */
[----:B------:R-:W-:Y:S04]  /*1a00*/  LDS R74, [R5+0x200] ;  /* 0x00020000054a7984 */ /* 0x000fe80000000800 */
[----:B------:R-:W2:Y:S02]  /*1a10*/  LDS R75, [R5+0xa00] ;  /* 0x000a0000054b7984 */ /* 0x000ea40000000800 */
[----:B--2---:R-:W-:-:S06]  /*1a20*/  WARPGROUP.ARRIVE ;  /* 0x00000000000079c5 */ /* 0x004fcc0000000000 */
        /* <DEDUP_REMOVED lines=23> */
[----:B------:R-:W-:Y:S02]  /*1ba0*/  UIADD3 UR8, UR6, 0x204, URZ ;  /* 0x0000020406087890 */ /* 0x000fe4000fffe03f */
        /* <DEDUP_REMOVED lines=10> */
[----:B------:R-:W-:Y:S02]  /*1c50*/  WARPGROUP.DEPBAR.LE gsb0, 0x0 ;  /* 0x00008000000079c5 */ /* 0x000fe40000010000 */
[----:B------:R-:W-:Y:S04]  /*1c60*/  LDS R72, [R4+0xe00] ;  /* 0x000e000004487984 */ /* 0x000fe80000000800 */
[----:B------:R-:W-:Y:S04]  /*1c70*/  LDS R73, [R4+0x1600] ;  /* 0x0016000004497984 */ /* 0x000fe80000000800 */
[----:B------:R-:W-:Y:S04]  /*1c80*/  LDS R74, [R5+0x600] ;  /* 0x00060000054a7984 */ /* 0x000fe80000000800 */
[----:B------:R-:W2:Y:S02]  /*1c90*/  LDS R75, [R5+0xe00] ;  /* 0x000e0000054b7984 */ /* 0x000ea40000000800 */
[----:B--2---:R-:W-:-:S06]  /*1ca0*/  WARPGROUP.ARRIVE ;  /* 0x00000000000079c5 */ /* 0x004fcc0000000000 */
[----:B------:R-:W-:Y:S03]  /*1cb0*/  HGMMA.64x64x8.F32.TF32 R24, R72, gdesc[UR8], R24, gsb0 ;  /* 0x04e0000848187df0 */ /* 0x000fe60008002818 */
        /* <DEDUP_REMOVED lines=8> */
[----:B------:R-:W-:Y:S05]  /*1d40*/  @!P2 BRA `(.L_x_22) ;  /* 0x000000100010a947 */ /* 0x000fea0003800000 */
[----:B------:R-:W-:Y:S05]  /*1d50*/  @!P0 BRA `(.L_x_23) ;  /* 0x0000000000048947 */ /* 0x000fea0003800000 */
[----:B------:R-:W-:Y:S01]  /*1d60*/  BPT.TRAP 0x1 ;  /* 0x000000040000795c */ /* 0x000fe20000300000 */
.L_x_23:
[----:B-1----:R-:W-:Y:S05]  /*1d70*/  @P1 BRA `(.L_x_24) ;  /* 0x0000000000181947 */ /* 0x002fea0003800000 */
[----:B------:R-:W1:Y:S01]  /*1d80*/  S2UR UR6, SR_CgaCtaId ;  /* 0x00000000000679c3 */ /* 0x000e620000008800 */
[----:B------:R-:W-:Y:S02]  /*1d90*/  UMOV UR5, 0x400 ;  /* 0x0000040000057882 */ /* 0x000fe40000000000 */
[----:B-1----:R-:W-:-:S06]  /*1da0*/  ULEA UR5, UR6, UR5, 0x18 ;  /* 0x0000000506057291 */ /* 0x002fcc000f8ec03f */
[----:B0-----:R-:W-:-:S04]  /*1db0*/  LEA R3, R0, UR5, 0x3 ;  /* 0x0000000500037c11 */ /* 0x001fc8000f8e18ff */
[----:B------:R-:W0:Y:S02]  /*1dc0*/  SYNCS.PHASECHK.TRANS64.TRYWAIT P1, [R3+URZ], R6 ;  /* 0x00000006030075a7 */ /* 0x000e24000802017f */
[----:B0-----:R-:W-:Y:S05]  /*1dd0*/  @!P1 BRA `(.L_x_25) ;  /* 0x0000005000949947 */ /* 0x001fea0003800000 */
.L_x_24:
[----:B------:R-:W1:Y:S01]  /*1de0*/  S2UR UR6, SR_CgaCtaId ;  /* 0x00000000000679c3 */ /* 0x000e620000008800 */
[----:B------:R-:W-:Y:S01]  /*1df0*/  IMAD.SHL.U32 R7, R0, 0x2000, RZ ;  /* 0x0000200000077824 */ /* 0x000fe200078e00ff */
[----:B------:R-:W-:Y:S01]  /*1e00*/  UMOV UR5, 0x400 ;  /* 0x0000040000057882 */ /* 0x000fe20000000000 */
[----:B------:R-:W-:-:S03]  /*1e10*/  LOP3.LUT P1, RZ, R58, 0x4, RZ, 0xc0, !PT ;  /* 0x000000043aff7812 */ /* 0x000fc6000782c0ff */
[----:B0-----:R-:W-:Y:S01]  /*1e20*/  IADD3 R3, R60, R7, RZ ;  /* 0x000000073c037210 */ /* 0x001fe20007ffe0ff */
[----:B-1----:R-:W-:-:S03]  /*1e30*/  ULEA UR7, UR6, UR5, 0x18 ;  /* 0x0000000506077291 */ /* 0x002fc6000f8ec03f */
[----:B------:R-:W-:-:S03]  /*1e40*/  UMOV UR5, UR39 ;  /* 0x0000002700057c82 */ /* 0x000fc60008000000 */
[----:B------:R-:W-:-:S05]  /*1e50*/  LEA R3, R3, UR7, 0x2 ;  /* 0x0000000703037c11 */ /* 0x000fca000f8e10ff */
[C---:B------:R-:W-:Y:S01]  /*1e60*/  VIADD R5, R3.reuse, 0x800 ;  /* 0x0000080003057836 */ /* 0x040fe20000000000 */
[----:B------:R0:W1:Y:S01]  /*1e70*/  LDS R76, [R3+0x800] ;  /* 0x00080000034c7984 */ /* 0x0000620000000800 */
[----:B------:R-:W-:Y:S02]  /*1e80*/  VIADD R4, R3, 0x890 ;  /* 0x0000089003047836 */ /* 0x000fe40000000000 */
[----:B------:R-:W-:Y:S01]  /*1e90*/  @P1 VIADD R4, R5, 0x70 ;  /* 0x0000007005041836 */ /* 0x000fe20000000000 */
[----:B------:R0:W2:Y:S01]  /*1ea0*/  LDS R77, [R3+0x1000] ;  /* 0x00100000034d7984 */ /* 0x0000a20000000800 */
[----:B------:R-:W3:Y:S03]  /*1eb0*/  LDC R5, c[0x0][0x28c] ;  /* 0x0000a300ff057b82 */ /* 0x000ee60000000800 */
[----:B------:R0:W4:Y:S04]  /*1ec0*/  LDS R78, [R4] ;  /* 0x00000000044e7984 */ /* 0x0001280000000800 */
[----:B------:R0:W0:Y:S01]  /*1ed0*/  LDS R79, [R4+0x800] ;  /* 0x00080000044f7984 */ /* 0x0000220000000800 */
[----:B---3--:R-:W-:-:S13]  /*1ee0*/  ISETP.GE.AND P1, PT, R5, 0x81, PT ;  /* 0x000000810500780c */ /* 0x008fda0003f26270 */
[----:B012-4-:R-:W-:Y:S05]  /*1ef0*/  @!P1 BRA `(.L_x_26) ;  /* 0x0000000800189947 */ /* 0x017fea0003800000 */
[----:B------:R-:W-:Y:S01]  /*1f00*/  R2UR UR9, R0 ;  /* 0x00000000000972ca */ /* 0x000fe200000e0000 */
[----:B------:R-:W-:Y:S01]  /*1f10*/  IMAD.U32 R3, RZ, RZ, UR41 ;  /* 0x00000029ff037e24 */ /* 0x000fe2000f8e00ff */
[----:B------:R-:W-:-:S13]  /*1f20*/  UMOV UR5, UR39 ;  /* 0x0000002700057c82 */ /* 0x000fda0008000000 */
.L_x_34:
[----:B------:R-:W-:-:S04]  /*1f30*/  UIADD3 UR6, UR9, 0x1, URZ ;  /* 0x0000000109067890 */ /* 0x000fc8000fffe03f */
[----:B------:R-:W-:-:S04]  /*1f40*/  UISETP.NE.AND UP0, UPT, UR6, 0x4, UPT ;  /* 0x000000040600788c */ /* 0x000fc8000bf05270 */
[----:B------:R-:W-:Y:S02]  /*1f50*/  USEL UR7, URZ, 0x1, UP0 ;  /* 0x000000013f077887 */ /* 0x000fe40008000000 */
[----:B------:R-:W-:-:S04]  /*1f60*/  USEL UR6, UR6, URZ, UP0 ;  /* 0x0000003f06067287 */ /* 0x000fc80008000000 */
[----:B------:R-:W-:Y:S02]  /*1f70*/  LOP3.LUT R10, R10, UR7, RZ, 0x3c, !PT ;  /* 0x000000070a0a7c12 */ /* 0x000fe4000f8e3cff */
[----:B------:R-:W-:Y:S01]  /*1f80*/  IMAD.U32 R0, RZ, RZ, UR6 ;  /* 0x00000006ff007e24 */ /* 0x000fe2000f8e00ff */
[----:B0-----:R-:W-:Y:S06]  /*1f90*/  @!P0 BRA `(.L_x_27) ;  /* 0x0000000000048947 */ /* 0x001fec0003800000 */
[----:B------:R-:W-:Y:S01]  /*1fa0*/  BPT.TRAP 0x1 ;  /* 0x000000040000795c */ /* 0x000fe20000300000 */
.L_x_27:
[----:B------:R-:W0:Y:S01]  /*1fb0*/  S2UR UR6, SR_CgaCtaId ;  /* 0x00000000000679c3 */ /* 0x000e220000008800 */
[----:B------:R-:W-:Y:S01]  /*1fc0*/  UMOV UR7, 0x400 ;  /* 0x0000040000077882 */ /* 0x000fe20000000000 */
[----:B------:R-:W-:Y:S01]  /*1fd0*/  SHF.L.U32 R9, R10, 0x1f, RZ ;  /* 0x0000001f0a097819 */ /* 0x000fe200000006ff */
[----:B------:R-:W-:Y:S02]  /*1fe0*/  ULEA UR8, UR9, UR4, 0xa ;  /* 0x0000000409087291 */ /* 0x000fe4000f8e503f */
[----:B------:R-:W-:Y:S01]  /*1ff0*/  IMAD.U32 R5, RZ, RZ, UR9 ;  /* 0x00000009ff057e24 */ /* 0x000fe2000f8e00ff */
[----:B------:R-:W-:Y:S01]  /*2000*/  UMOV UR11, 0x40000040 ;  /* 0x40000040000b7882 */ /* 0x000fe20000000000 */
[----:B------:R-:W-:Y:S02]  /*2010*/  LOP3.LUT P3, RZ, R58, 0x4, RZ, 0xc0, !PT ;  /* 0x000000043aff7812 */ /* 0x000fe4000786c0ff */
[----:B------:R-:W-:Y:S01]  /*2020*/  IMAD R4, R5, 0x2000, R60 ;  /* 0x0000200005047824 */ /* 0x000fe200078e023c */
[----:B------:R-:W-:Y:S01]  /*2030*/  UMOV UR10, UR8 ;  /* 0x00000008000a7c82 */ /* 0x000fe20008000000 */
[----:B0-----:R-:W-:-:S02]  /*2040*/  ULEA UR7, UR6, UR7, 0x18 ;  /* 0x0000000706077291 */ /* 0x001fc4000f8ec03f */
[----:B------:R-:W-:-:S04]  /*2050*/  UIADD3 UR6, UR8, 0x2, URZ ;  /* 0x0000000208067890 */ /* 0x000fc8000fffe03f */
[----:B------:R-:W-:Y:S02]  /*2060*/  LEA R8, R0, UR7, 0x3 ;  /* 0x0000000700087c11 */ /* 0x000fe4000f8e18ff */
[----:B------:R-:W-:Y:S02]  /*2070*/  LEA R6, R4, UR7, 0x2 ;  /* 0x0000000704067c11 */ /* 0x000fe4000f8e10ff */
[----:B------:R0:W1:Y:S01]  /*2080*/  SYNCS.PHASECHK.TRANS64.TRYWAIT P1, [R8+URZ], R9 ;  /* 0x00000009080075a7 */ /* 0x000062000802017f */
[----:B------:R-:W-:Y:S02]  /*2090*/  WARPGROUP.ARRIVE ;  /* 0x00000000000079c5 */ /* 0x000fe40000000000 */
[C---:B------:R-:W-:Y:S02]  /*20a0*/  VIADD R4, R6.reuse, 0x900 ;  /* 0x0000090006047836 */ /* 0x040fe40000000000 */
[----:B------:R-:W-:Y:S02]  /*20b0*/  VIADD R5, R6, 0x990 ;  /* 0x0000099006057836 */ /* 0x000fe40000000000 */
[----:B------:R-:W-:Y:S01]  /*20c0*/  HGMMA.64x64x8.F32.TF32 R24, R76, gdesc[UR8], R24, gsb0 ;  /* 0x04e000084c187df0 */ /* 0x000fe20008002818 */
[----:B------:R-:W-:Y:S01]  /*20d0*/  @P3 VIADD R5, R4, 0x70 ;  /* 0x0000007004053836 */ /* 0x000fe20000000000 */
[----:B------:R-:W-:Y:S01]  /*20e0*/  UMOV UR10, UR6 ;  /* 0x00000006000a7c82 */ /* 0x000fe20008000000 */
[----:B------:R-:W-:Y:S01]  /*20f0*/  UMOV UR11, 0x40000040 ;  /* 0x40000040000b7882 */ /* 0x000fe20000000000 */
[----:B------:R-:W-:-:S02]  /*2100*/  WARPGROUP.DEPBAR.LE gsb0, 0x0 ;  /* 0x00008000000079c5 */ /* 0x000fc40000010000 */
[----:B------:R-:W-:Y:S04]  /*2110*/  LDS R72, [R6+0x900] ;  /* 0x0009000006487984 */ /* 0x000fe80000000800 */
[----:B------:R-:W-:Y:S04]  /*2120*/  LDS R73, [R6+0x1100] ;  /* 0x0011000006497984 */ /* 0x000fe80000000800 */
[----:B------:R-:W-:Y:S04]  /*2130*/  LDS R74, [R5] ;  /* 0x00000000054a7984 */ /* 0x000fe80000000800 */
[----:B------:R-:W2:Y:S02]  /*2140*/  LDS R75, [R5+0x800] ;  /* 0x00080000054b7984 */ /* 0x000ea40000000800 */
[----:B--2---:R-:W-:-:S06]  /*2150*/  WARPGROUP.ARRIVE ;  /* 0x00000000000079c5 */ /* 0x004fcc0000000000 */
[----:B------:R-:W-:Y:S03]  /*2160*/  HGMMA.64x64x8.F32.TF32 R24, R72, gdesc[UR8], R24, gsb0 ;  /* 0x04e0000848187df0 */ /* 0x000fe60008002818 */
[----:B------:R-:W-:Y:S02]  /*2170*/  WARPGROUP.DEPBAR.LE gsb0, 0x0 ;  /* 0x00008000000079c5 */ /* 0x000fe40000010000 */
[----:B------:R0:W2:Y:S04]  /*2180*/  LDS R72, [R6+0xa00] ;  /* 0x000a000006487984 */ /* 0x0000a80000000800 */
[----:B------:R0:W3:Y:S04]  /*2190*/  LDS R73, [R6+0x1200] ;  /* 0x0012000006497984 */ /* 0x0000e80000000800 */
[----:B------:R0:W4:Y:S04]  /*21a0*/  LDS R74, [R5+0x100] ;  /* 0x00010000054a7984 */ /* 0x0001280000000800 */
[----:B------:R0:W0:Y:S01]  /*21b0*/  LDS R75, [R5+0x900] ;  /* 0x00090000054b7984 */ /* 0x0000220000000800 */
[----:B-1----:R-:W-:Y:S05]  /*21c0*/  @!P0 BRA `(.L_x_28) ;  /* 0x0000000000048947 */ /* 0x002fea0003800000 */
[----:B------:R-:W-:Y:S01]  /*21d0*/  BPT.TRAP 0x1 ;  /* 0x000000040000795c */ /* 0x000fe20000300000 */
.L_x_28:
[----:B------:R-:W-:Y:S01]  /*21e0*/  ULEA UR6, UR5, UR7, 0x3 ;  /* 0x0000000705067291 */ /* 0x000fe2000f8e183f */
[----:B------:R-:W-:-:S03]  /*21f0*/  ISETP.GT.U32.AND P2, PT, R16, 0x1, PT ;  /* 0x000000011000780c */ /* 0x000fc60003f44070 */
[----:B------:R-:W-:-:S04]  /*2200*/  UIADD3 UR6, UR6, 0x20, URZ ;  /* 0x0000002006067890 */ /* 0x000fc8000fffe03f */
[----:B------:R-:W-:-:S09]  /*2210*/  UPRMT UR6, URZ, 0x654, UR6 ;  /* 0x000006543f067896 */ /* 0x000fd20008000006 */
[----:B------:R-:W-:Y:S01]  /*2220*/  SYNCS.ARRIVE.TRANS64.RED.A1T0 RZ, [UR6], RZ ;  /* 0x000000ffffff79a7 */ /* 0x000fe20008100406 */
[----:B------:R-:W-:Y:S05]  /*2230*/  @P2 BRA `(.L_x_29) ;  /* 0x0000000000042947 */ /* 0x000fea0003800000 */
[----:B------:R-:W-:Y:S01]  /*2240*/  BPT.TRAP 0x1 ;  /* 0x000000040000795c */ /* 0x000fe20000300000 */
.L_x_29:
[----:B------:R-:W-:Y:S01]  /*2250*/  UIADD3 UR6, UR8, 0x4, URZ ;  /* 0x0000000408067890 */ /* 0x000fe2000fffe03f */
[----:B0-234-:R-:W-:Y:S01]  /*2260*/  WARPGROUP.ARRIVE ;  /* 0x00000000000079c5 */ /* 0x01dfe20000000000 */
[----:B------:R-:W-:Y:S01]  /*2270*/  UMOV UR11, 0x40000040 ;  /* 0x40000040000b7882 */ /* 0x000fe20000000000 */
[----:B------:R-:W-:-:S04]  /*2280*/  UIADD3 UR5, UR5, 0x1, URZ ;  /* 0x0000000105057890 */ /* 0x000fc8000fffe03f */
[----:B------:R-:W-:Y:S01]  /*2290*/  UMOV UR10, UR6 ;  /* 0x00000006000a7c82 */ /* 0x000fe20008000000 */
[----:B------:R-:W-:Y:S02]  /*22a0*/  UIADD3 UR6, UR8, 0x6, URZ ;  /* 0x0000000608067890 */ /* 0x000fe4000fffe03f */
[----:B------:R-:W-:Y:S01]  /*22b0*/  HGMMA.64x64x8.F32.TF32 R24, R72, gdesc[UR8], R24, gsb0 ;  /* 0x04e0000848187df0 */ /* 0x000fe20008002818 */
[----:B------:R-:W-:Y:S01]  /*22c0*/  UMOV UR11, 0x40000040 ;  /* 0x40000040000b7882 */ /* 0x000fe20000000000 */
[----:B------:R-:W-:-:S03]  /*22d0*/  UISETP.NE.AND UP0, UPT, UR5, 0x4, UPT ;  /* 0x000000040500788c */ /* 0x000fc6000bf05270 */
[----:B------:R-:W-:Y:S01]  /*22e0*/  UMOV UR10, UR6 ;  /* 0x00000006000a7c82 */ /* 0x000fe20008000000 */
[----:B------:R-:W-:Y:S02]  /*22f0*/  UIADD3 UR6, UR8, 0x200, URZ ;  /* 0x0000020008067890 */ /* 0x000fe4000fffe03f */
[----:B------:R-:W-:Y:S01]  /*2300*/  USEL UR5, UR5, URZ, UP0 ;  /* 0x0000003f05057287 */ /* 0x000fe20008000000 */
[----:B------:R-:W-:Y:S02]  /*2310*/  WARPGROUP.DEPBAR.LE gsb0, 0x0 ;  /* 0x00008000000079c5 */ /* 0x000fe40000010000 */
[----:B------:R-:W-:Y:S04]  /*2320*/  LDS R72, [R6+0xb00] ;  /* 0x000b000006487984 */ /* 0x000fe80000000800 */
[----:B------:R-:W-:Y:S04]  /*2330*/  LDS R73, [R6+0x1300] ;  /* 0x0013000006497984 */ /* 0x000fe80000000800 */
[----:B------:R-:W-:Y:S04]  /*2340*/  LDS R74, [R5+0x200] ;  /* 0x00020000054a7984 */ /* 0x000fe80000000800 */
[----:B------:R-:W0:Y:S02]  /*2350*/  LDS R75, [R5+0xa00] ;  /* 0x000a0000054b7984 */ /* 0x000e240000000800 */
[----:B0-----:R-:W-:-:S06]  /*2360*/  WARPGROUP.ARRIVE ;  /* 0x00000000000079c5 */ /* 0x001fcc0000000000 */
        /* <DEDUP_REMOVED lines=23> */
[----:B------:R-:W-:Y:S02]  /*24e0*/  WARPGROUP.DEPBAR.LE gsb0, 0x0 ;  /* 0x00008000000079c5 */ /* 0x000fe40000010000 */
[----:B------:R-:W-:Y:S04]  /*24f0*/  LDS R72, [R6+0xe00] ;  /* 0x000e000006487984 */ /* 0x000fe80000000800 */
[----:B------:R-:W-:Y:S04]  /*2500*/  LDS R73, [R6+0x1600] ;  /* 0x0016000006497984 */ /* 0x000fe80000000800 */
[----:B------:R-:W-:Y:S04]  /*2510*/  LDS R74, [R5+0x500] ;  /* 0x00050000054a7984 */ /* 0x000fe80000000800 */
[----:B------:R-:W0:Y:S02]  /*2520*/  LDS R75, [R5+0xd00] ;  /* 0x000d0000054b7984 */ /* 0x000e240000000800 */
[----:B0-----:R-:W-:-:S06]  /*2530*/  WARPGROUP.ARRIVE ;  /* 0x00000000000079c5 */ /* 0x001fcc0000000000 */
[----:B------:R-:W-:Y:S03]  /*2540*/  HGMMA.64x64x8.F32.TF32 R24, R72, gdesc[UR8], R24, gsb0 ;  /* 0x04e0000848187df0 */ /* 0x000fe60008002818 */
[----:B------:R-:W-:Y:S02]  /*2550*/  WARPGROUP.DEPBAR.LE gsb0, 0x0 ;  /* 0x00008000000079c5 */ /* 0x000fe40000010000 */
[----:B------:R0:W1:Y:S04]  /*2560*/  LDS R72, [R6+0xf00] ;  /* 0x000f000006487984 */ /* 0x0000680000000800 */
[----:B------:R0:W2:Y:S04]  /*2570*/  LDS R73, [R6+0x1700] ;  /* 0x0017000006497984 */ /* 0x0000a80000000800 */
[----:B------:R0:W3:Y:S04]  /*2580*/  LDS R74, [R5+0x600] ;  /* 0x00060000054a7984 */ /* 0x0000e80000000800 */
[----:B------:R0:W4:Y:S01]  /*2590*/  LDS R75, [R5+0xe00] ;  /* 0x000e0000054b7984 */ /* 0x0001220000000800 */
[----:B------:R-:W-:Y:S05]  /*25a0*/  @!P0 BRA `(.L_x_30) ;  /* 0x0000000000048947 */ /* 0x000fea0003800000 */
[----:B------:R-:W-:Y:S01]  /*25b0*/  BPT.TRAP 0x1 ;  /* 0x000000040000795c */ /* 0x000fe20000300000 */
.L_x_30:
[----:B------:R-:W-:Y:S01]  /*25c0*/  IMAD.SHL.U32 R7, R0, 0x2000, RZ ;  /* 0x0000200000077824 */ /* 0x000fe200078e00ff */
[----:B------:R-:W-:Y:S03]  /*25d0*/  BSSY B0, `(.L_x_31) ;  /* 0x0000009000007945 */ /* 0x000fe60003800000 */
[----:B------:R-:W-:-:S05]  /*25e0*/  IMAD.IADD R4, R60, 0x1, R7 ;  /* 0x000000013c047824 */ /* 0x000fca00078e0207 */
[----:B0-----:R-:W-:-:S05]  /*25f0*/  LEA R5, R4, UR7, 0x2 ;  /* 0x0000000704057c11 */ /* 0x001fca000f8e10ff */
[C---:B------:R-:W-:Y:S02]  /*2600*/  VIADD R6, R5.reuse, 0x800 ;  /* 0x0000080005067836 */ /* 0x040fe40000000000 */
[----:B------:R-:W-:Y:S02]  /*2610*/  VIADD R4, R5, 0x890 ;  /* 0x0000089005047836 */ /* 0x000fe40000000000 */
[----:B------:R-:W-:Y:S01]  /*2620*/  @P3 VIADD R4, R6, 0x70 ;  /* 0x0000007006043836 */ /* 0x000fe20000000000 */
[----:B------:R-:W-:Y:S06]  /*2630*/  @P1 BRA `(.L_x_32) ;  /* 0x0000000000081947 */ /* 0x000fec0003800000 */
[----:B------:R-:W0:Y:S02]  /*2640*/  SYNCS.PHASECHK.TRANS64.TRYWAIT P1, [R8+URZ], R9 ;  /* 0x00000009080075a7 */ /* 0x000e24000802017f */
[----:B0-----:R-:W-:Y:S05]  /*2650*/  @!P1 BRA `(.L_x_33) ;  /* 0x0000004800889947 */ /* 0x001fea0003800000 */
.L_x_32:
[----:B------:R-:W-:Y:S05]  /*2660*/  BSYNC B0 ;  /* 0x0000000000007941 */ /* 0x000fea0003800000 */
.L_x_31:
[----:B------:R0:W0:Y:S01]  /*2670*/  LDS R76, [R5+0x800] ;  /* 0x00080000054c7984 */ /* 0x0000220000000800 */
[----:B------:R-:W-:Y:S05]  /*2680*/  WARPSYNC.ALL ;  /* 0x0000000000007948 */ /* 0x000fea0003800000 */
[----:B------:R0:W0:Y:S04]  /*2690*/  LDS R77, [R5+0x1000] ;  /* 0x00100000054d7984 */ /* 0x0000280000000800 */
[----:B------:R0:W0:Y:S04]  /*26a0*/  LDS R78, [R4] ;  /* 0x00000000044e7984 */ /* 0x0000280000000800 */
[----:B------:R0:W0:Y:S01]  /*26b0*/  LDS R79, [R4+0x800] ;  /* 0x00080000044f7984 */ /* 0x0000220000000800 */
[----:B------:R-:W-:Y:S01]  /*26c0*/  UIADD3 UR6, UR8, 0x206, URZ ;  /* 0x0000020608067890 */ /* 0x000fe2000fffe03f */
[----:B-1234-:R-:W-:Y:S01]  /*26d0*/  WARPGROUP.ARRIVE ;  /* 0x00000000000079c5 */ /* 0x01efe20000000000 */
[----:B------:R-:W-:Y:S01]  /*26e0*/  UMOV UR11, 0x40000040 ;  /* 0x40000040000b7882 */ /* 0x000fe20000000000 */
[C---:B------:R-:W-:Y:S01]  /*26f0*/  ISETP.GT.AND P1, PT, R3.reuse, 0x2, PT ;  /* 0x000000020300780c */ /* 0x040fe20003f24270 */
[----:B------:R-:W-:Y:S01]  /*2700*/  VIADD R3, R3, 0xffffffff ;  /* 0xffffffff03037836 */ /* 0x000fe20000000000 */
[----:B------:R-:W-:-:S02]  /*2710*/  R2UR UR9, R0 ;  /* 0x00000000000972ca */ /* 0x000fc400000e0000 */
[----:B------:R-:W-:-:S11]  /*2720*/  UMOV UR10, UR6 ;  /* 0x00000006000a7c82 */ /* 0x000fd60008000000 */
[----:B------:R-:W-:Y:S03]  /*2730*/  HGMMA.64x64x8.F32.TF32 R24, R72, gdesc[UR8], R24, gsb0 ;  /* 0x04e0000848187df0 */ /* 0x000fe60008002818 */
[----:B------:R-:W-:Y:S02]  /*2740*/  WARPGROUP.DEPBAR.LE gsb0, 0x0 ;  /* 0x00008000000079c5 */ /* 0x000fe40000010000 */
[----:B------:R-:W-:Y:S05]  /*2750*/  @P1 BRA `(.L_x_34) ;  /* 0xfffffff400f41947 */ /* 0x000fea000383ffff */
.L_x_26:
[----:B0-----:R-:W-:Y:S01]  /*2760*/  IMAD.MOV.U32 R5, RZ, RZ, 0x40000040 ;  /* 0x40000040ff057424 */ /* 0x001fe200078e00ff */
[----:B------:R-:W-:Y:S01]  /*2770*/  LEA R4, R0, UR4, 0xa ;  /* 0x0000000400047c11 */ /* 0x000fe2000f8e50ff */
[----:B------:R-:W-:Y:S01]  /*2780*/  WARPGROUP.ARRIVE ;  /* 0x00000000000079c5 */ /* 0x000fe20000000000 */
[----:B------:R-:W-:Y:S01]  /*2790*/  IMAD.IADD R7, R60, 0x1, R7 ;  /* 0x000000013c077824 */ /* 0x000fe200078e0207 */
[----:B------:R-:W-:Y:S02]  /*27a0*/  LOP3.LUT P1, RZ, R58, 0x4, RZ, 0xc0, !PT ;  /* 0x000000043aff7812 */ /* 0x000fe4000782c0ff */
[----:B------:R-:W-:Y:S02]  /*27b0*/  R2UR UR10, R4 ;  /* 0x00000000040a72ca */ /* 0x000fe400000e0000 */
[----:B------:R-:W-:Y:S02]  /*27c0*/  R2UR UR11, R5 ;  /* 0x00000000050b72ca */ /* 0x000fe400000e0000 */
[----:B------:R-:W-:Y:S01]  /*27d0*/  LEA R3, R7, UR7, 0x2 ;  /* 0x0000000707037c11 */ /* 0x000fe2000f8e10ff */
[----:B------:R-:W-:-:S04]  /*27e0*/  IMAD.MOV.U32 R7, RZ, RZ, 0x40000040 ;  /* 0x40000040ff077424 */ /* 0x000fc800078e00ff */
[C---:B------:R-:W-:Y:S02]  /*27f0*/  VIADD R6, R3.reuse, 0x900 ;  /* 0x0000090003067836 */ /* 0x040fe40000000000 */
[----:B------:R-:W-:-:S03]  /*2800*/  VIADD R0, R3, 0x990 ;  /* 0x0000099003007836 */ /* 0x000fc60000000000 */
[----:B------:R-:W-:Y:S01]  /*2810*/  @P1 IADD3 R0, R6, 0x70, RZ ;  /* 0x0000007006001810 */ /* 0x000fe20007ffe0ff */
[----:B------:R-:W-:Y:S01]  /*2820*/  HGMMA.64x64x8.F32.TF32 R24, R76, gdesc[UR8], R24, gsb0 ;  /* 0x04e000084c187df0 */ /* 0x000fe20008002818 */
[----:B------:R-:W-:Y:S01]  /*2830*/  VIADD R6, R4, 0x2 ;  /* 0x0000000204067836 */ /* 0x000fe20000000000 */
[----:B------:R-:W-:-:S04]  /*2840*/  R2UR UR11, R7 ;  /* 0x00000000070b72ca */ /* 0x000fc800000e0000 */
[----:B------:R-:W-:Y:S01]  /*2850*/  R2UR UR10, R6 ;  /* 0x00000000060a72ca */ /* 0x000fe200000e0000 */
[----:B------:R-:W-:Y:S02]  /*2860*/  WARPGROUP.DEPBAR.LE gsb0, 0x0 ;  /* 0x00008000000079c5 */ /* 0x000fe40000010000 */
[----:B------:R-:W-:Y:S04]  /*2870*/  LDS R72, [R3+0x900] ;  /* 0x0009000003487984 */ /* 0x000fe80000000800 */
[----:B------:R-:W-:Y:S04]  /*2880*/  LDS R73, [R3+0x1100] ;  /* 0x0011000003497984 */ /* 0x000fe80000000800 */
[----:B------:R-:W-:Y:S04]  /*2890*/  LDS R74, [R0] ;  /* 0x00000000004a7984 */ /* 0x000fe80000000800 */
        /* <DEDUP_REMOVED lines=10> */
.L_x_35:
[----:B------:R-:W-:Y:S01]  /*2940*/  ULEA UR4, UR5, UR7, 0x3 ;  /* 0x0000000705047291 */ /* 0x000fe2000f8e183f */
[----:B------:R-:W-:-:S03]  /*2950*/  ISETP.GT.U32.AND P1, PT, R16, 0x1, PT ;  /* 0x000000011000780c */ /* 0x000fc60003f24070 */
[----:B------:R-:W-:-:S04]  /*2960*/  UIADD3 UR4, UR4, 0x20, URZ ;  /* 0x0000002004047890 */ /* 0x000fc8000fffe03f */
[----:B------:R-:W-:-:S09]  /*2970*/  UPRMT UR4, URZ, 0x654, UR4 ;  /* 0x000006543f047896 */ /* 0x000fd20008000004 */
[----:B------:R-:W-:Y:S01]  /*2980*/  SYNCS.ARRIVE.TRANS64.RED.A1T0 RZ, [UR4], RZ ;  /* 0x000000ffffff79a7 */ /* 0x000fe20008100404 */
[----:B------:R-:W-:Y:S05]  /*2990*/  @P1 BRA `(.L_x_36) ;  /* 0x0000000000041947 */ /* 0x000fea0003800000 */
[----:B------:R-:W-:Y:S01]  /*29a0*/  BPT.TRAP 0x1 ;  /* 0x000000040000795c */ /* 0x000fe20000300000 */
.L_x_36:
[----:B------:R-:W-:Y:S01]  /*29b0*/  VIADD R6, R4, 0x4 ;  /* 0x0000000404067836 */ /* 0x000fe20000000000 */
[----:B-1234-:R-:W-:Y:S01]  /*29c0*/  WARPGROUP.ARRIVE ;  /* 0x00000000000079c5 */ /* 0x01efe20000000000 */
[----:B------:R-:W-:Y:S02]  /*29d0*/  IMAD.MOV.U32 R7, RZ, RZ, 0x40000040 ;  /* 0x40000040ff077424 */ /* 0x000fe400078e00ff */
[----:B------:R-:W-:Y:S01]  /*29e0*/  IMAD.MOV.U32 R5, RZ, RZ, 0x40000040 ;  /* 0x40000040ff057424 */ /* 0x000fe200078e00ff */
[----:B------:R-:W-:Y:S01]  /*29f0*/  R2UR UR6, R6 ;  /* 0x00000000060672ca */ /* 0x000fe200000e0000 */
[----:B------:R-:W-:Y:S01]  /*2a00*/  VIADD R6, R4, 0x6 ;  /* 0x0000000604067836 */ /* 0x000fe20000000000 */
[----:B------:R-:W-:Y:S01]  /*2a10*/  R2UR UR7, R7 ;  /* 0x00000000070772ca */ /* 0x000fe200000e0000 */
[----:B------:R-:W-:-:S12]  /*2a20*/  IMAD.MOV.U32 R7, RZ, RZ, 0x40000040 ;  /* 0x40000040ff077424 */ /* 0x000fd800078e00ff */
[----:B------:R-:W-:Y:S01]  /*2a30*/  HGMMA.64x64x8.F32.TF32 R24, R72, gdesc[UR4], R24, gsb0 ;  /* 0x04e0000448187df0 */ /* 0x000fe20008002818 */
[----:B------:R-:W-:Y:S01]  /*2a40*/  R2UR UR6, R6 ;  /* 0x00000000060672ca */ /* 0x000fe200000e0000 */
[----:B------:R-:W-:Y:S01]  /*2a50*/  VIADD R6, R4, 0x200 ;  /* 0x0000020004067836 */ /* 0x000fe20000000000 */
[----:B------:R-:W-:Y:S01]  /*2a60*/  R2UR UR7, R7 ;  /* 0x00000000070772ca */ /* 0x000fe200000e0000 */
[----:B------:R-:W-:Y:S01]  /*2a70*/  IMAD.MOV.U32 R7, RZ, RZ, 0x40000040 ;  /* 0x40000040ff077424 */ /* 0x000fe200078e00ff */
[----:B------:R-:W-:Y:S02]  /*2a80*/  WARPGROUP.DEPBAR.LE gsb0, 0x0 ;  /* 0x00008000000079c5 */ /* 0x000fe40000010000 */
[----:B------:R-:W-:Y:S04]  /*2a90*/  LDS R72, [R3+0xb00] ;  /* 0x000b000003487984 */ /* 0x000fe80000000800 */
[----:B------:R-:W-:Y:S04]  /*2aa0*/  LDS R73, [R3+0x1300] ;  /* 0x0013000003497984 */ /* 0x000fe80000000800 */
[----:B------:R-:W-:Y:S04]  /*2ab0*/  LDS R74, [R0+0x200] ;  /* 0x00020000004a7984 */ /* 0x000fe80000000800 */
[----:B------:R-:W1:Y:S02]  /*2ac0*/  LDS R75, [R0+0xa00] ;  /* 0x000a0000004b7984 */ /* 0x000e640000000800 */
[----:B-1----:R-:W-:-:S06]  /*2ad0*/  WARPGROUP.ARRIVE ;  /* 0x00000000000079c5 */ /* 0x002fcc0000000000 */
        /* <DEDUP_REMOVED lines=13> */
[C---:B------:R-:W-:Y:S01]  /*2bb0*/  VIADD R6, R4.reuse, 0x204 ;  /* 0x0000020404067836 */ /* 0x040fe20000000000 */
[----:B------:R-:W-:Y:S01]  /*2bc0*/  R2UR UR7, R7 ;  /* 0x00000000070772ca */ /* 0x000fe200000e0000 */
[----:B------:R-:W-:Y:S02]  /*2bd0*/  IMAD.MOV.U32 R7, RZ, RZ, 0x40000040 ;  /* 0x40000040ff077424 */ /* 0x000fe400078e00ff */
[----:B------:R-:W-:Y:S01]  /*2be0*/  VIADD R4, R4, 0x206 ;  /* 0x0000020604047836 */ /* 0x000fe20000000000 */
[----:B------:R-:W-:Y:S02]  /*2bf0*/  WARPGROUP.DEPBAR.LE gsb0, 0x0 ;  /* 0x00008000000079c5 */ /* 0x000fe40000010000 */
[----:B------:R-:W-:Y:S04]  /*2c00*/  LDS R72, [R3+0xd00] ;  /* 0x000d000003487984 */ /* 0x000fe80000000800 */
[----:B------:R-:W-:Y:S04]  /*2c10*/  LDS R73, [R3+0x1500] ;  /* 0x0015000003497984 */ /* 0x000fe80000000800 */
[----:B------:R-:W-:Y:S04]  /*2c20*/  LDS R74, [R0+0x400] ;  /* 0x00040000004a7984 */ /* 0x000fe80000000800 */
[----:B------:R-:W1:Y:S02]  /*2c30*/  LDS R75, [R0+0xc00] ;  /* 0x000c0000004b7984 */ /* 0x000e640000000800 */
[----:B-1----:R-:W-:-:S06]  /*2c40*/  WARPGROUP.ARRIVE ;  /* 0x00000000000079c5 */ /* 0x002fcc0000000000 */
[----:B------:R-:W-:Y:S01]  /*2c50*/  HGMMA.64x64x8.F32.TF32 R24, R72, gdesc[UR4], R24, gsb0 ;  /* 0x04e0000448187df0 */ /* 0x000fe20008002818 */
[----:B------:R-:W-:Y:S02]  /*2c60*/  R2UR UR6, R6 ;  /* 0x00000000060672ca */ /* 0x000fe400000e0000 */
[----:B------:R-:W-:Y:S01]  /*2c70*/  R2UR UR7, R7 ;  /* 0x00000000070772ca */ /* 0x000fe200000e0000 */
        /* <DEDUP_REMOVED lines=15> */
[----:B------:R-:W-:Y:S03]  /*2d70*/  HGMMA.64x64x8.F32.TF32 R24, R72, gdesc[UR4], R24, gsb0 ;  /* 0x04e0000448187df0 */ /* 0x000fe60008002818 */
[----:B------:R-:W-:Y:S02]  /*2d80*/  WARPGROUP.DEPBAR.LE gsb0, 0x0 ;  /* 0x00008000000079c5 */ /* 0x000fe40000010000 */
.L_x_22:
[----:B------:R-:W-:Y:S05]  /*2d90*/  @!P0 BRA `(.L_x_37) ;  /* 0x0000000000048947 */ /* 0x000fea0003800000 */
[----:B------:R-:W-:Y:S01]  /*2da0*/  BPT.TRAP 0x1 ;  /* 0x000000040000795c */ /* 0x000fe20000300000 */
.L_x_37:
[----:B------:R-:W2:Y:S01]  /*2db0*/  S2UR UR6, SR_CgaCtaId ;  /* 0x00000000000679c3 */ /* 0x000ea20000008800 */
[----:B------:R-:W-:Y:S01]  /*2dc0*/  UIADD3 UR4, UR42, UR39, URZ ;  /* 0x000000272a047290 */ /* 0x000fe2000fffe03f */
[----:B------:R-:W-:Y:S01]  /*2dd0*/  ISETP.GT.U32.AND P0, PT, R16, 0x1, PT ;  /* 0x000000011000780c */ /* 0x000fe20003f04070 */
[----:B------:R-:W-:Y:S02]  /*2de0*/  UMOV UR5, 0x400 ;  /* 0x0000040000057882 */ /* 0x000fe40000000000 */
[----:B------:R-:W-:-:S04]  /*2df0*/  USHF.L.U32 UR4, UR4, 0x3, URZ ;  /* 0x0000000304047899 */ /* 0x000fc8000800063f */
[----:B------:R-:W-:Y:S02]  /*2e00*/  ULOP3.LUT UR4, UR4, 0x18, URZ, 0xc0, !UPT ;  /* 0x0000001804047892 */ /* 0x000fe4000f8ec03f */
[----:B--2---:R-:W-:-:S04]  /*2e10*/  ULEA UR5, UR6, UR5, 0x18 ;  /* 0x0000000506057291 */ /* 0x004fc8000f8ec03f */
[----:B------:R-:W-:-:S04]  /*2e20*/  UIADD3 UR4, UR5, 0x20, UR4 ;  /* 0x0000002005047890 */ /* 0x000fc8000fffe004 */
[----:B------:R-:W-:-:S09]  /*2e30*/  UPRMT UR4, URZ, 0x654, UR4 ;  /* 0x000006543f047896 */ /* 0x000fd20008000004 */
[----:B------:R-:W-:Y:S01]  /*2e40*/  SYNCS.ARRIVE.TRANS64.RED.A1T0 RZ, [UR4], RZ ;  /* 0x000000ffffff79a7 */ /* 0x000fe20008100404 */
[----:B------:R-:W-:Y:S05]  /*2e50*/  @P0 BRA `(.L_x_38) ;  /* 0x0000000000040947 */ /* 0x000fea0003800000 */
[----:B------:R-:W-:Y:S01]  /*2e60*/  BPT.TRAP 0x1 ;  /* 0x000000040000795c */ /* 0x000fe20000300000 */
.L_x_38:
[----:B------:R-:W-:Y:S01]  /*2e70*/  SHF.R.S32.HI R11, RZ, 0x1f, R69 ;  /* 0x0000001fff0b7819 */ /* 0x000fe20000011445 */
[----:B------:R-:W-:Y:S01]  /*2e80*/  ULDC.64 UR4, c[0x0][0x5d0] ;  /* 0x0001740000047ab9 */ /* 0x000fe20000000a00 */
[----:B------:R-:W-:Y:S01]  /*2e90*/  IMAD.SHL.U32 R68, R68, 0x40, RZ ;  /* 0x0000004044447824 */ /* 0x000fe200078e00ff */
[----:B------:R-:W-:Y:S01]  /*2ea0*/  ULDC UR6, c[0x0][0x288] ;  /* 0x0000a20000067ab9 */ /* 0x000fe20000000800 */
[----:B------:R-:W-:-:S03]  /*2eb0*/  IMAD.WIDE R20, R71, 0x80, R22 ;  /* 0x0000008047147825 */ /* 0x000fc600078e0216 */
[C---:B0-----:R-:W-:Y:S01]  /*2ec0*/  LOP3.LUT R6, R68.reuse, 0x6, R64, 0xf8, !PT ;  /* 0x0000000644067812 */ /* 0x041fe200078ef840 */
[----:B------:R-:W-:Y:S01]  /*2ed0*/  IMAD R0, R11, UR4, RZ ;  /* 0x000000040b007c24 */ /* 0x000fe2000f8e02ff */
[----:B------:R-:W-:Y:S01]  /*2ee0*/  ISETP.GE.AND P0, PT, R68, UR6, PT ;  /* 0x0000000644007c0c */ /* 0x000fe2000bf06270 */
[----:B------:R-:W-:Y:S01]  /*2ef0*/  ULDC UR6, c[0x0][0x284] ;  /* 0x0000a10000067ab9 */ /* 0x000fe20000000800 */
[----:B------:R-:W-:Y:S01]  /*2f00*/  SHF.R.S32.HI R7, RZ, 0x1f, R6 ;  /* 0x0000001fff077819 */ /* 0x000fe20000011406 */
[----:B------:R-:W-:Y:S02]  /*2f10*/  IMAD R3, R69, UR5, R0 ;  /* 0x0000000545037c24 */ /* 0x000fe4000f8e0200 */
[----:B------:R-:W-:Y:S02]  /*2f20*/  IMAD.SHL.U32 R0, R71, 0x80, RZ ;  /* 0x0000008047007824 */ /* 0x000fe400078e00ff */
[----:B------:R-:W-:Y:S01]  /*2f30*/  IMAD.WIDE.U32 R4, R69, UR4, R6 ;  /* 0x0000000445047c25 */ /* 0x000fe2000f8e0006 */
[----:B------:R-:W-:-:S02]  /*2f40*/  ULDC.64 UR4, c[0x0][0x5c8] ;  /* 0x0001720000047ab9 */ /* 0x000fc40000000a00 */
[----:B------:R-:W-:Y:S01]  /*2f50*/  ISETP.GE.OR P0, PT, R0, UR6, P0 ;  /* 0x0000000600007c0c */ /* 0x000fe20008706670 */
[----:B------:R-:W-:Y:S02]  /*2f60*/  IMAD R9, R21, UR4, RZ ;  /* 0x0000000415097c24 */ /* 0x000fe4000f8e02ff */
[----:B------:R-:W-:Y:S02]  /*2f70*/  IMAD.IADD R5, R5, 0x1, R3 ;  /* 0x0000000105057824 */ /* 0x000fe400078e0203 */
[C---:B------:R-:W-:Y:S02]  /*2f80*/  IMAD R9, R20.reuse, UR5, R9 ;  /* 0x0000000514097c24 */ /* 0x040fe4000f8e0209 */
[----:B------:R-:W-:-:S04]  /*2f90*/  IMAD.WIDE.U32 R72, R20, UR4, R4 ;  /* 0x0000000414487c25 */ /* 0x000fc8000f8e0004 */
[----:B------:R-:W-:Y:S02]  /*2fa0*/  IMAD.MOV.U32 R71, RZ, RZ, -0x1 ;  /* 0xffffffffff477424 */ /* 0x000fe400078e00ff */
[----:B------:R-:W-:Y:S05]  /*2fb0*/  @P0 BRA `(.L_x_39) ;  /* 0x0000001800c80947 */ /* 0x000fea0003800000 */
[----:B-----5:R-:W-:Y:S01]  /*2fc0*/  FSETP.NEU.AND P0, PT, R57, RZ, PT ;  /* 0x000000ff3900720b */ /* 0x020fe20003f0d000 */
[----:B------:R-:W-:Y:S01]  /*2fd0*/  IMAD.IADD R3, R59, 0x1, -R68 ;  /* 0x000000013b037824 */ /* 0x000fe200078e0a44 */
[----:B------:R-:W-:Y:S01]  /*2fe0*/  BSSY B0, `(.L_x_39) ;  /* 0x00001af000007945 */ /* 0x000fe20003800000 */
[----:B------:R-:W-:Y:S01]  /*2ff0*/  IMAD.IADD R0, R67, 0x1, -R0 ;  /* 0x0000000143007824 */ /* 0x000fe200078e0a00 */
[----:B------:R-:W-:Y:S02]  /*3000*/  IADD3 R81, R73, R9, RZ ;  /* 0x0000000949517210 */ /* 0x000fe40007ffe0ff */
[----:B-1----:R-:W-:-:S04]  /*3010*/  ISETP.GT.AND P1, PT, R3, RZ, PT ;  /* 0x000000ff0300720c */ /* 0x002fc80003f24270 */
[----:B------:R-:W-:-:S03]  /*3020*/  ISETP.GT.AND P3, PT, R0, RZ, P1 ;  /* 0x000000ff0000720c */ /* 0x000fc60000f64270 */
[----:B------:R-:W-:Y:S10]  /*3030*/  @!P0 BRA `(.L_x_40) ;  /* 0x0000001000cc8947 */ /* 0x000ff40003800000 */
[----:B------:R-:W0:Y:S01]  /*3040*/  LDC.64 R74, c[0x0][0x5b8] ;  /* 0x00016e00ff4a7b82 */ /* 0x000e220000000a00 */
[----:B------:R-:W-:-:S07]  /*3050*/  ULDC.64 UR4, c[0x0][0x5c0] ;  /* 0x0001700000047ab9 */ /* 0x000fce0000000a00 */
[----:B------:R-:W1:Y:S08]  /*3060*/  LDC.64 R76, c[0x0][0x5b0] ;  /* 0x00016c00ff4c7b82 */ /* 0x000e700000000a00 */
[----:B------:R-:W2:Y:S01]  /*3070*/  LDC.64 R78, c[0x0][0x5a8] ;  /* 0x00016a00ff4e7b82 */ /* 0x000ea20000000a00 */
[-C--:B0-----:R-:W-:Y:S02]  /*3080*/  IMAD R4, R11, R74.reuse, RZ ;  /* 0x0000004a0b047224 */ /* 0x081fe400078e02ff */
[----:B------:R-:W-:-:S04]  /*3090*/  IMAD.WIDE.U32 R10, R69, R74, R6 ;  /* 0x0000004a450a7225 */ /* 0x000fc800078e0006 */
[----:B------:R-:W-:Y:S02]  /*30a0*/  IMAD R19, R69, R75, R4 ;  /* 0x0000004b45137224 */ /* 0x000fe400078e0204 */
[-C--:B-1----:R-:W-:Y:S02]  /*30b0*/  IMAD R4, R21, R76.reuse, RZ ;  /* 0x0000004c15047224 */ /* 0x082fe400078e02ff */
[----:B------:R-:W-:Y:S02]  /*30c0*/  IMAD.IADD R11, R11, 0x1, R19 ;  /* 0x000000010b0b7824 */ /* 0x000fe400078e0213 */
[C---:B------:R-:W-:Y:S02]  /*30d0*/  IMAD R73, R20.reuse, R77, R4 ;  /* 0x0000004d14497224 */ /* 0x040fe400078e0204 */
[----:B------:R-:W-:-:S04]  /*30e0*/  IMAD.WIDE.U32 R4, R20, R76, R10 ;  /* 0x0000004c14047225 */ /* 0x000fc800078e000a */
[----:B------:R-:W-:Y:S01]  /*30f0*/  IMAD.IADD R5, R5, 0x1, R73 ;  /* 0x0000000105057824 */ /* 0x000fe200078e0249 */
[----:B--2---:R-:W-:-:S04]  /*3100*/  LEA R12, P0, R4, R78, 0x2 ;  /* 0x0000004e040c7211 */ /* 0x004fc800078010ff */
[----:B------:R-:W-:-:S05]  /*3110*/  LEA.HI.X R13, R4, R79, R5, 0x2, P0 ;  /* 0x0000004f040d7211 */ /* 0x000fca00000f1405 */
[----:B------:R0:W2:Y:S01]  /*3120*/  @P3 LDG.E.LTC128B R68, desc[UR36][R12.64] ;  /* 0x000000240c443981 */ /* 0x0000a2000c1e1920 */
[----:B------:R-:W-:Y:S01]  /*3130*/  IMAD.WIDE.U32 R4, R20, R76, R6 ;  /* 0x0000004c14047225 */ /* 0x000fe200078e0006 */
[----:B------:R-:W-:Y:S01]  /*3140*/  SHF.L.U64.HI R9, R76, 0x3, R77 ;  /* 0x000000034c097819 */ /* 0x000fe2000001024d */
[----:B------:R-:W-:Y:S01]  /*3150*/  BSSY B1, `(.L_x_41) ;  /* 0x0000016000017945 */ /* 0x000fe20003800000 */
[----:B------:R-:W-:Y:S01]  /*3160*/  ISETP.GT.AND P1, PT, R0, 0x8, P1 ;  /* 0x000000080000780c */ /* 0x000fe20000f24270 */
[----:B------:R-:W-:Y:S02]  /*3170*/  IMAD.IADD R5, R73, 0x1, R5 ;  /* 0x0000000149057824 */ /* 0x000fe400078e0205 */
[----:B------:R-:W-:Y:S02]  /*3180*/  IMAD.SHL.U32 R8, R76, 0x8, RZ ;  /* 0x000000084c087824 */ /* 0x000fe400078e00ff */
[----:B------:R-:W-:-:S04]  /*3190*/  IMAD.WIDE.U32 R14, R69, R74, R4 ;  /* 0x0000004a450e7225 */ /* 0x000fc800078e0004 */
[----:B0-----:R-:W-:Y:S01]  /*31a0*/  IMAD.IADD R12, R19, 0x1, R15 ;  /* 0x00000001130c7824 */ /* 0x001fe200078e020f */
[----:B------:R-:W-:Y:S01]  /*31b0*/  LEA R4, P2, R14, R78, 0x2 ;  /* 0x0000004e0e047211 */ /* 0x000fe200078410ff */
[----:B------:R-:W-:Y:S01]  /*31c0*/  IMAD.WIDE.U32 R20, R20, R76, R8 ;  /* 0x0000004c14147225 */ /* 0x000fe200078e0008 */
[----:B------:R-:W-:-:S03]  /*31d0*/  LEA R8, P0, R72, UR4, 0x2 ;  /* 0x0000000448087c11 */ /* 0x000fc6000f8010ff */
[----:B------:R-:W-:Y:S01]  /*31e0*/  IMAD.IADD R73, R73, 0x1, R21 ;  /* 0x0000000149497824 */ /* 0x000fe200078e0215 */
[----:B------:R-:W-:Y:S02]  /*31f0*/  LEA.HI.X R9, R72, UR5, R81, 0x2, P0 ;  /* 0x0000000548097c11 */ /* 0x000fe400080f1451 */
[----:B------:R-:W-:Y:S01]  /*3200*/  IADD3 R13, P0, R10, R20, RZ ;  /* 0x000000140a0d7210 */ /* 0x000fe20007f1e0ff */
[----:B--2---:R-:W-:-:S04]  /*3210*/  FMUL R5, R68, R57 ;  /* 0x0000003944057220 */ /* 0x004fc80000400000 */
[----:B------:R-:W-:Y:S01]  /*3220*/  FFMA R15, R24, R56, R5 ;  /* 0x00000038180f7223 */ /* 0x000fe20000000005 */
[----:B------:R-:W-:Y:S01]  /*3230*/  LEA.HI.X R5, R14, R79, R12, 0x2, P2 ;  /* 0x0000004f0e057211 */ /* 0x000fe200010f140c */
[----:B------:R-:W-:Y:S01]  /*3240*/  IMAD.X R14, R73, 0x1, R11, P0 ;  /* 0x00000001490e7824 */ /* 0x000fe200000e060b */
[----:B------:R-:W-:Y:S02]  /*3250*/  ISETP.GT.AND P2, PT, R3, 0x1, PT ;  /* 0x000000010300780c */ /* 0x000fe40003f44270 */
[----:B------:R0:W-:Y:S01]  /*3260*/  @P3 STG.E desc[UR36][R8.64], R15 ;  /* 0x0000000f08003986 */ /* 0x0001e2000c101924 */
[----:B------:R-:W-:Y:S02]  /*3270*/  LEA R12, P3, R13, R78, 0x2 ;  /* 0x0000004e0d0c7211 */ /* 0x000fe400078610ff */
[----:B------:R-:W-:-:S13]  /*3280*/  ISETP.GT.AND P4, PT, R0, RZ, P2 ;  /* 0x000000ff0000720c */ /* 0x000fda0001784270 */
[----:B0-----:R-:W-:Y:S05]  /*3290*/  @!P4 BRA `(.L_x_42) ;  /* 0x000000000004c947 */ /* 0x001fea0003800000 */
[----:B------:R0:W5:Y:S02]  /*32a0*/  LDG.E.LTC128B R68, desc[UR36][R4.64+0x4] ;  /* 0x0000042404447981 */ /* 0x000164000c1e1920 */
.L_x_42:
[----:B------:R-:W-:Y:S05]  /*32b0*/  BSYNC B1 ;  /* 0x0000000000017941 */ /* 0x000fea0003800000 */
.L_x_41:
[----:B-----5:R-:W-:Y:S01]  /*32c0*/  FMUL R10, R68, R57 ;  /* 0x00000039440a7220 */ /* 0x020fe20000400000 */
[----:B------:R-:W-:-:S03]  /*32d0*/  LEA.HI.X R13, R13, R79, R14, 0x2, P3 ;  /* 0x0000004f0d0d7211 */ /* 0x000fc600018f140e */
[----:B------:R-:W-:-:S05]  /*32e0*/  FFMA R25, R25, R56, R10 ;  /* 0x0000003819197223 */ /* 0x000fca000000000a */
[----:B------:R1:W-:Y:S04]  /*32f0*/  @P4 STG.E desc[UR36][R8.64+0x4], R25 ;  /* 0x0000041908004986 */ /* 0x0003e8000c101924 */
[----:B------:R-:W2:Y:S01]  /*3300*/  @P1 LDG.E.LTC128B R68, desc[UR36][R12.64] ;  /* 0x000000240c441981 */ /* 0x000ea2000c1e1920 */
[----:B------:R-:W-:Y:S01]  /*3310*/  IADD3 R14, P0, R6, R20, RZ ;  /* 0x00000014060e7210 */ /* 0x000fe20007f1e0ff */
[----:B------:R-:W-:Y:S01]  /*3320*/  BSSY B1, `(.L_x_43) ;  /* 0x0000010000017945 */ /* 0x000fe20003800000 */
[C---:B------:R-:W-:Y:S02]  /*3330*/  SHF.L.U64.HI R11, R63.reuse, 0x2, R62 ;  /* 0x000000023f0b7819 */ /* 0x040fe4000001023e */
[----:B------:R-:W-:Y:S01]  /*3340*/  LEA R10, P3, R63, R8, 0x2 ;  /* 0x000000083f0a7211 */ /* 0x000fe200078610ff */
[----:B------:R-:W-:Y:S01]  /*3350*/  IMAD.X R15, R7, 0x1, R73, P0 ;  /* 0x00000001070f7824 */ /* 0x000fe200000e0649 */
[----:B------:R-:W-:-:S02]  /*3360*/  ISETP.GT.AND P2, PT, R0, 0x8, P2 ;  /* 0x000000080000780c */ /* 0x000fc40001744270 */
[----:B------:R-:W-:Y:S01]  /*3370*/  ISETP.GT.AND P0, PT, R3, 0x8, PT ;  /* 0x000000080300780c */ /* 0x000fe20003f04270 */
[----:B------:R-:W-:Y:S02]  /*3380*/  IMAD.X R11, R11, 0x1, R9, P3 ;  /* 0x000000010b0b7824 */ /* 0x000fe400018e0609 */
[----:B------:R-:W-:-:S04]  /*3390*/  IMAD.WIDE.U32 R14, R69, R74, R14 ;  /* 0x0000004a450e7225 */ /* 0x000fc800078e000e */
[----:B------:R-:W-:Y:S01]  /*33a0*/  IMAD.IADD R15, R19, 0x1, R15 ;  /* 0x00000001130f7824 */ /* 0x000fe200078e020f */
[----:B------:R-:W-:Y:S01]  /*33b0*/  LEA R6, P4, R14, R78, 0x2 ;  /* 0x0000004e0e067211 */ /* 0x000fe200078810ff */
[----:B--2---:R-:W-:-:S04]  /*33c0*/  FMUL R7, R68, R57 ;  /* 0x0000003944077220 */ /* 0x004fc80000400000 */
[----:B------:R-:W-:Y:S01]  /*33d0*/  FFMA R13, R26, R56, R7 ;  /* 0x000000381a0d7223 */ /* 0x000fe20000000007 */
[----:B------:R-:W-:-:S04]  /*33e0*/  LEA.HI.X R7, R14, R79, R15, 0x2, P4 ;  /* 0x0000004f0e077211 */ /* 0x000fc800020f140f */
[----:B------:R1:W-:Y:S01]  /*33f0*/  @P1 STG.E desc[UR36][R10.64], R13 ;  /* 0x0000000d0a001986 */ /* 0x0003e2000c101924 */
[----:B------:R-:W-:Y:S05]  /*3400*/  @!P2 BRA `(.L_x_44) ;  /* 0x000000000004a947 */ /* 0x000fea0003800000 */
[----:B------:R2:W5:Y:S02]  /*3410*/  LDG.E.LTC128B R68, desc[UR36][R6.64+0x4] ;  /* 0x0000042406447981 */ /* 0x000564000c1e1920 */
.L_x_44:
[----:B------:R-:W-:Y:S05]  /*3420*/  BSYNC B1 ;  /* 0x0000000000017941 */ /* 0x000fea0003800000 */
.L_x_43:
[----:B-----5:R-:W-:Y:S01]  /*3430*/  FMUL R12, R68, R57 ;  /* 0x00000039440c7220 */ /* 0x020fe20000400000 */
[----:B------:R-:W-:Y:S01]  /*3440*/  ISETP.GT.AND P3, PT, R0, RZ, P0 ;  /* 0x000000ff0000720c */ /* 0x000fe20000764270 */
[----:B------:R-:W-:Y:S01]  /*3450*/  BSSY B1, `(.L_x_45) ;  /* 0x0000006000017945 */ /* 0x000fe20003800000 */
[----:B------:R-:W-:Y:S01]  /*3460*/  ISETP.GT.AND P1, PT, R3, 0x9, PT ;  /* 0x000000090300780c */ /* 0x000fe20003f24270 */
[----:B------:R-:W-:-:S05]  /*3470*/  FFMA R27, R27, R56, R12 ;  /* 0x000000381b1b7223 */ /* 0x000fca000000000c */
[----:B------:R3:W-:Y:S05]  /*3480*/  @P2 STG.E desc[UR36][R10.64+0x4], R27 ;  /* 0x0000041b0a002986 */ /* 0x0007ea000c101924 */
[----:B------:R-:W-:Y:S05]  /*3490*/  @!P3 BRA `(.L_x_46) ;  /* 0x000000000004b947 */ /* 0x000fea0003800000 */
[----:B------:R4:W5:Y:S02]  /*34a0*/  LDG.E.LTC128B R68, desc[UR36][R4.64+0x20] ;  /* 0x0000202404447981 */ /* 0x000964000c1e1920 */
.L_x_46:
[----:B------:R-:W-:Y:S05]  /*34b0*/  BSYNC B1 ;  /* 0x0000000000017941 */ /* 0x000fea0003800000 */
.L_x_45:
[----:B-1---5:R-:W-:Y:S01]  /*34c0*/  FMUL R13, R68, R57 ;  /* 0x00000039440d7220 */ /* 0x022fe20000400000 */
[----:B------:R-:W-:Y:S01]  /*34d0*/  ISETP.GT.AND P2, PT, R0, RZ, P1 ;  /* 0x000000ff0000720c */ /* 0x000fe20000f44270 */
[----:B------:R-:W-:Y:S02]  /*34e0*/  BSSY B1, `(.L_x_47) ;  /* 0x0000005000017945 */ /* 0x000fe40003800000 */
[----:B------:R-:W-:-:S05]  /*34f0*/  FFMA R13, R28, R56, R13 ;  /* 0x000000381c0d7223 */ /* 0x000fca000000000d */
[----:B------:R1:W-:Y:S05]  /*3500*/  @P3 STG.E desc[UR36][R8.64+0x20], R13 ;  /* 0x0000200d08003986 */ /* 0x0003ea000c101924 */
[----:B------:R-:W-:Y:S05]  /*3510*/  @!P2 BRA `(.L_x_48) ;  /* 0x000000000004a947 */ /* 0x000fea0003800000 */
[----:B------:R0:W5:Y:S02]  /*3520*/  LDG.E.LTC128B R68, desc[UR36][R4.64+0x24] ;  /* 0x0000242404447981 */ /* 0x000164000c1e1920 */
.L_x_48:
[----:B------:R-:W-:Y:S05]  /*3530*/  BSYNC B1 ;  /* 0x0000000000017941 */ /* 0x000fea0003800000 */
.L_x_47:
[----:B-----5:R-:W-:Y:S01]  /*3540*/  FMUL R12, R68, R57 ;  /* 0x00000039440c7220 */ /* 0x020fe20000400000 */
[----:B------:R-:W-:Y:S01]  /*3550*/  ISETP.GT.AND P0, PT, R0, 0x8, P0 ;  /* 0x000000080000780c */ /* 0x000fe20000704270 */
[----:B------:R-:W-:Y:S02]  /*3560*/  BSSY B1, `(.L_x_49) ;  /* 0x0000005000017945 */ /* 0x000fe40003800000 */
[----:B------:R-:W-:-:S05]  /*3570*/  FFMA R29, R29, R56, R12 ;  /* 0x000000381d1d7223 */ /* 0x000fca000000000c */
[----:B------:R0:W-:Y:S05]  /*3580*/  @P2 STG.E desc[UR36][R8.64+0x24], R29 ;  /* 0x0000241d08002986 */ /* 0x0001ea000c101924 */
[----:B------:R-:W-:Y:S05]  /*3590*/  @!P0 BRA `(.L_x_50) ;  /* 0x0000000000048947 */ /* 0x000fea0003800000 */
[----:B------:R0:W5:Y:S02]  /*35a0*/  LDG.E.LTC128B R68, desc[UR36][R6.64+0x20] ;  /* 0x0000202406447981 */ /* 0x000164000c1e1920 */
.L_x_50:
[----:B------:R-:W-:Y:S05]  /*35b0*/  BSYNC B1 ;  /* 0x0000000000017941 */ /* 0x000fea0003800000 */
.L_x_49:
[----:B-1---5:R-:W-:Y:S01]  /*35c0*/  FMUL R13, R68, R57 ;  /* 0x00000039440d7220 */ /* 0x022fe20000400000 */
[----:B------:R-:W-:Y:S01]  /*35d0*/  ISETP.GT.AND P2, PT, R0, 0x8, P1 ;  /* 0x000000080000780c */ /* 0x000fe20000f44270 */
[----:B------:R-:W-:Y:S01]  /*35e0*/  BSSY B1, `(.L_x_51) ;  /* 0x0000006000017945 */ /* 0x000fe20003800000 */
[----:B------:R-:W-:Y:S01]  /*35f0*/  ISETP.GT.AND P1, PT, R3, 0x10, PT ;  /* 0x000000100300780c */ /* 0x000fe20003f24270 */
[----:B------:R-:W-:-:S05]  /*3600*/  FFMA R13, R30, R56, R13 ;  /* 0x000000381e0d7223 */ /* 0x000fca000000000d */
[----:B------:R1:W-:Y:S05]  /*3610*/  @P0 STG.E desc[UR36][R10.64+0x20], R13 ;  /* 0x0000200d0a000986 */ /* 0x0003ea000c101924 */
[----:B------:R-:W-:Y:S05]  /*3620*/  @!P2 BRA `(.L_x_52) ;  /* 0x000000000004a947 */ /* 0x000fea0003800000 */
[----:B------:R0:W5:Y:S02]  /*3630*/  LDG.E.LTC128B R68, desc[UR36][R6.64+0x24] ;  /* 0x0000242406447981 */ /* 0x000164000c1e1920 */
.L_x_52:
[----:B------:R-:W-:Y:S05]  /*3640*/  BSYNC B1 ;  /* 0x0000000000017941 */ /* 0x000fea0003800000 */
.L_x_51:
        /* <DEDUP_REMOVED lines=8> */
.L_x_54:
[----:B------:R-:W-:Y:S05]  /*36d0*/  BSYNC B1 ;  /* 0x0000000000017941 */ /* 0x000fea0003800000 */
.L_x_53:
[----:B-1---5:R-:W-:Y:S01]  /*36e0*/  FMUL R13, R68, R57 ;  /* 0x00000039440d7220 */ /* 0x022fe20000400000 */
[----:B------:R-:W-:Y:S01]  /*36f0*/  ISETP.GT.AND P4, PT, R0, RZ, P0 ;  /* 0x000000ff0000720c */ /* 0x000fe20000784270 */
[----:B------:R-:W-:Y:S02]  /*3700*/  BSSY B1, `(.L_x_55) ;  /* 0x0000005000017945 */ /* 0x000fe40003800000 */
[----:B------:R-:W-:-:S05]  /*3710*/  FFMA R13, R32, R56, R13 ;  /* 0x00000038200d7223 */ /* 0x000fca000000000d */
[----:B------:R1:W-:Y:S05]  /*3720*/  @P3 STG.E desc[UR36][R8.64+0x40], R13 ;  /* 0x0000400d08003986 */ /* 0x0003ea000c101924 */
[----:B------:R-:W-:Y:S05]  /*3730*/  @!P4 BRA `(.L_x_56) ;  /* 0x000000000004c947 */ /* 0x000fea0003800000 */
[----:B------:R0:W5:Y:S02]  /*3740*/  LDG.E.LTC128B R68, desc[UR36][R4.64+0x44] ;  /* 0x0000442404447981 */ /* 0x000164000c1e1920 */
.L_x_56:
[----:B------:R-:W-:Y:S05]  /*3750*/  BSYNC B1 ;  /* 0x0000000000017941 */ /* 0x000fea0003800000 */
.L_x_55:
[----:B-----5:R-:W-:Y:S01]  /*3760*/  FMUL R12, R68, R57 ;  /* 0x00000039440c7220 */ /* 0x020fe20000400000 */
[----:B------:R-:W-:Y:S01]  /*3770*/  ISETP.GT.AND P2, PT, R0, 0x8, P1 ;  /* 0x000000080000780c */ /* 0x000fe20000f44270 */
[----:B------:R-:W-:Y:S02]  /*3780*/  BSSY B1, `(.L_x_57) ;  /* 0x0000005000017945 */ /* 0x000fe40003800000 */
[----:B------:R-:W-:-:S05]  /*3790*/  FFMA R33, R33, R56, R12 ;  /* 0x0000003821217223 */ /* 0x000fca000000000c */
[----:B------:R0:W-:Y:S05]  /*37a0*/  @P4 STG.E desc[UR36][R8.64+0x44], R33 ;  /* 0x0000442108004986 */ /* 0x0001ea000c101924 */
[----:B------:R-:W-:Y:S05]  /*37b0*/  @!P2 BRA `(.L_x_58) ;  /* 0x000000000004a947 */ /* 0x000fea0003800000 */
[----:B------:R0:W5:Y:S02]  /*37c0*/  LDG.E.LTC128B R68, desc[UR36][R6.64+0x40] ;  /* 0x0000402406447981 */ /* 0x000164000c1e1920 */
.L_x_58:
[----:B------:R-:W-:Y:S05]  /*37d0*/  BSYNC B1 ;  /* 0x0000000000017941 */ /* 0x000fea0003800000 */
.L_x_57:
        /* <DEDUP_REMOVED lines=8> */
.L_x_60:
[----:B------:R-:W-:Y:S05]  /*3860*/  BSYNC B1 ;  /* 0x0000000000017941 */ /* 0x000fea0003800000 */
.L_x_59:
        /* <DEDUP_REMOVED lines=8> */
.L_x_62:
[----:B------:R-:W-:Y:S05]  /*38f0*/  BSYNC B1 ;  /* 0x0000000000017941 */ /* 0x000fea0003800000 */
.L_x_61:
[----:B-1---5:R-:W-:Y:S01]  /*3900*/  FMUL R13, R68, R57 ;  /* 0x00000039440d7220 */ /* 0x022fe20000400000 */
[----:B------:R-:W-:Y:S01]  /*3910*/  ISETP.GT.AND P3, PT, R0, RZ, P0 ;  /* 0x000000ff0000720c */ /* 0x000fe20000764270 */
[----:B------:R-:W-:Y:S02]  /*3920*/  BSSY B1, `(.L_x_63) ;  /* 0x0000005000017945 */ /* 0x000fe40003800000 */
[----:B------:R-:W-:-:S05]  /*3930*/  FFMA R13, R36, R56, R13 ;  /* 0x00000038240d7223 */ /* 0x000fca000000000d */
[----:B------:R1:W-:Y:S05]  /*3940*/  @P2 STG.E desc[UR36][R8.64+0x60], R13 ;  /* 0x0000600d08002986 */ /* 0x0003ea000c101924 */
[----:B------:R-:W-:Y:S05]  /*3950*/  @!P3 BRA `(.L_x_64) ;  /* 0x000000000004b947 */ /* 0x000fea0003800000 */
[----:B------:R0:W5:Y:S02]  /*3960*/  LDG.E.LTC128B R68, desc[UR36][R4.64+0x64] ;  /* 0x0000642404447981 */ /* 0x000164000c1e1920 */
.L_x_64:
[----:B------:R-:W-:Y:S05]  /*3970*/  BSYNC B1 ;  /* 0x0000000000017941 */ /* 0x000fea0003800000 */
.L_x_63:
[----:B-----5:R-:W-:Y:S01]  /*3980*/  FMUL R12, R68, R57 ;  /* 0x00000039440c7220 */ /* 0x020fe20000400000 */
[----:B------:R-:W-:Y:S01]  /*3990*/  ISETP.GT.AND P2, PT, R0, 0x8, P1 ;  /* 0x000000080000780c */ /* 0x000fe20000f44270 */
[----:B------:R-:W-:Y:S02]  /*39a0*/  BSSY B1, `(.L_x_65) ;  /* 0x0000005000017945 */ /* 0x000fe40003800000 */
[----:B------:R-:W-:-:S05]  /*39b0*/  FFMA R37, R37, R56, R12 ;  /* 0x0000003825257223 */ /* 0x000fca000000000c */
[----:B------:R0:W-:Y:S05]  /*39c0*/  @P3 STG.E desc[UR36][R8.64+0x64], R37 ;  /* 0x0000642508003986 */ /* 0x0001ea000c101924 */
[----:B------:R-:W-:Y:S05]  /*39d0*/  @!P2 BRA `(.L_x_66) ;  /* 0x000000000004a947 */ /* 0x000fea0003800000 */
[----:B------:R0:W5:Y:S02]  /*39e0*/  LDG.E.LTC128B R68, desc[UR36][R6.64+0x60] ;  /* 0x0000602406447981 */ /* 0x000164000c1e1920 */
.L_x_66:
[----:B------:R-:W-:Y:S05]  /*39f0*/  BSYNC B1 ;  /* 0x0000000000017941 */ /* 0x000fea0003800000 */
.L_x_65:
        /* <DEDUP_REMOVED lines=8> */
.L_x_68:
[----:B------:R-:W-:Y:S05]  /*3a80*/  BSYNC B1 ;  /* 0x0000000000017941 */ /* 0x000fea0003800000 */
.L_x_67:
        /* <DEDUP_REMOVED lines=8> */
.L_x_70:
[----:B------:R-:W-:Y:S05]  /*3b10*/  BSYNC B1 ;  /* 0x0000000000017941 */ /* 0x000fea0003800000 */
.L_x_69:
[----:B-1---5:R-:W-:Y:S01]  /*3b20*/  FMUL R13, R68, R57 ;  /* 0x00000039440d7220 */ /* 0x022fe20000400000 */
[----:B------:R-:W-:Y:S01]  /*3b30*/  ISETP.GT.AND P3, PT, R0, RZ, P0 ;  /* 0x000000ff0000720c */ /* 0x000fe20000764270 */
[----:B------:R-:W-:Y:S02]  /*3b40*/  BSSY B1, `(.L_x_71) ;  /* 0x0000005000017945 */ /* 0x000fe40003800000 */
[----:B------:R-:W-:-:S05]  /*3b50*/  FFMA R13, R40, R56, R13 ;  /* 0x00000038280d7223 */ /* 0x000fca000000000d */
[----:B------:R1:W-:Y:S05]  /*3b60*/  @P2 STG.E desc[UR36][R8.64+0x80], R13 ;  /* 0x0000800d08002986 */ /* 0x0003ea000c101924 */
[----:B------:R-:W-:Y:S05]  /*3b70*/  @!P3 BRA `(.L_x_72) ;  /* 0x000000000004b947 */ /* 0x000fea0003800000 */
[----:B------:R0:W5:Y:S02]  /*3b80*/  LDG.E.LTC128B R68, desc[UR36][R4.64+0x84] ;  /* 0x0000842404447981 */ /* 0x000164000c1e1920 */
.L_x_72:
[----:B------:R-:W-:Y:S05]  /*3b90*/  BSYNC B1 ;  /* 0x0000000000017941 */ /* 0x000fea0003800000 */
.L_x_71:
[----:B-----5:R-:W-:Y:S01]  /*3ba0*/  FMUL R12, R68, R57 ;  /* 0x00000039440c7220 */ /* 0x020fe20000400000 */
[----:B------:R-:W-:Y:S01]  /*3bb0*/  ISETP.GT.AND P2, PT, R0, 0x8, P1 ;  /* 0x000000080000780c */ /* 0x000fe20000f44270 */
[----:B------:R-:W-:Y:S02]  /*3bc0*/  BSSY B1, `(.L_x_73) ;  /* 0x0000005000017945 */ /* 0x000fe40003800000 */
[----:B------:R-:W-:-:S05]  /*3bd0*/  FFMA R41, R41, R56, R12 ;  /* 0x0000003829297223 */ /* 0x000fca000000000c */
[----:B------:R0:W-:Y:S05]  /*3be0*/  @P3 STG.E desc[UR36][R8.64+0x84], R41 ;  /* 0x0000842908003986 */ /* 0x0001ea000c101924 */
[----:B------:R-:W-:Y:S05]  /*3bf0*/  @!P2 BRA `(.L_x_74) ;  /* 0x000000000004a947 */ /* 0x000fea0003800000 */
[----:B------:R0:W5:Y:S02]  /*3c00*/  LDG.E.LTC128B R68, desc[UR36][R6.64+0x80] ;  /* 0x0000802406447981 */ /* 0x000164000c1e1920 */
.L_x_74:
[----:B------:R-:W-:Y:S05]  /*3c10*/  BSYNC B1 ;  /* 0x0000000000017941 */ /* 0x000fea0003800000 */
.L_x_73:
        /* <DEDUP_REMOVED lines=8> */
.L_x_76:
[----:B------:R-:W-:Y:S05]  /*3ca0*/  BSYNC B1 ;  /* 0x0000000000017941 */ /* 0x000fea0003800000 */
.L_x_75:
        /* <DEDUP_REMOVED lines=8> */
.L_x_78:
[----:B------:R-:W-:Y:S05]  /*3d30*/  BSYNC B1 ;  /* 0x0000000000017941 */ /* 0x000fea0003800000 */
.L_x_77:
[----:B-1---5:R-:W-:Y:S01]  /*3d40*/  FMUL R13, R68, R57 ;  /* 0x00000039440d7220 */ /* 0x022fe20000400000 */
[----:B------:R-:W-:Y:S01]  /*3d50*/  ISETP.GT.AND P3, PT, R0, RZ, P0 ;  /* 0x000000ff0000720c */ /* 0x000fe20000764270 */
[----:B------:R-:W-:Y:S02]  /*3d60*/  BSSY B1, `(.L_x_79) ;  /* 0x0000005000017945 */ /* 0x000fe40003800000 */
[----:B------:R-:W-:-:S05]  /*3d70*/  FFMA R13, R44, R56, R13 ;  /* 0x000000382c0d7223 */ /* 0x000fca000000000d */
[----:B------:R1:W-:Y:S05]  /*3d80*/  @P2 STG.E desc[UR36][R8.64+0xa0], R13 ;  /* 0x0000a00d08002986 */ /* 0x0003ea000c101924 */
[----:B------:R-:W-:Y:S05]  /*3d90*/  @!P3 BRA `(.L_x_80) ;  /* 0x000000000004b947 */ /* 0x000fea0003800000 */
[----:B------:R0:W5:Y:S02]  /*3da0*/  LDG.E.LTC128B R68, desc[UR36][R4.64+0xa4] ;  /* 0x0000a42404447981 */ /* 0x000164000c1e1920 */
.L_x_80:
[----:B------:R-:W-:Y:S05]  /*3db0*/  BSYNC B1 ;  /* 0x0000000000017941 */ /* 0x000fea0003800000 */
.L_x_79:
[----:B-----5:R-:W-:Y:S01]  /*3dc0*/  FMUL R12, R68, R57 ;  /* 0x00000039440c7220 */ /* 0x020fe20000400000 */
[----:B------:R-:W-:Y:S01]  /*3dd0*/  ISETP.GT.AND P2, PT, R0, 0x8, P1 ;  /* 0x000000080000780c */ /* 0x000fe20000f44270 */
[----:B------:R-:W-:Y:S02]  /*3de0*/  BSSY B1, `(.L_x_81) ;  /* 0x0000005000017945 */ /* 0x000fe40003800000 */
[----:B------:R-:W-:-:S05]  /*3df0*/  FFMA R45, R45, R56, R12 ;  /* 0x000000382d2d7223 */ /* 0x000fca000000000c */
[----:B------:R0:W-:Y:S05]  /*3e00*/  @P3 STG.E desc[UR36][R8.64+0xa4], R45 ;  /* 0x0000a42d08003986 */ /* 0x0001ea000c101924 */
[----:B------:R-:W-:Y:S05]  /*3e10*/  @!P2 BRA `(.L_x_82) ;  /* 0x000000000004a947 */ /* 0x000fea0003800000 */
[----:B------:R0:W5:Y:S02]  /*3e20*/  LDG.E.LTC128B R68, desc[UR36][R6.64+0xa0] ;  /* 0x0000a02406447981 */ /* 0x000164000c1e1920 */
.L_x_82:
[----:B------:R-:W-:Y:S05]  /*3e30*/  BSYNC B1 ;  /* 0x0000000000017941 */ /* 0x000fea0003800000 */
.L_x_81:
        /* <DEDUP_REMOVED lines=8> */
.L_x_84:
[----:B------:R-:W-:Y:S05]  /*3ec0*/  BSYNC B1 ;  /* 0x0000000000017941 */ /* 0x000fea0003800000 */
.L_x_83:
        /* <DEDUP_REMOVED lines=8> */
.L_x_86:
[----:B------:R-:W-:Y:S05]  /*3f50*/  BSYNC B1 ;  /* 0x0000000000017941 */ /* 0x000fea0003800000 */
.L_x_85:
[----:B-1---5:R-:W-:Y:S01]  /*3f60*/  FMUL R13, R68, R57 ;  /* 0x00000039440d7220 */ /* 0x022fe20000400000 */
[----:B------:R-:W-:Y:S01]  /*3f70*/  ISETP.GT.AND P3, PT, R0, RZ, P0 ;  /* 0x000000ff0000720c */ /* 0x000fe20000764270 */
[----:B------:R-:W-:Y:S02]  /*3f80*/  BSSY B1, `(.L_x_87) ;  /* 0x0000005000017945 */ /* 0x000fe40003800000 */
[----:B------:R-:W-:-:S05]  /*3f90*/  FFMA R13, R48, R56, R13 ;  /* 0x00000038300d7223 */ /* 0x000fca000000000d */
[----:B------:R1:W-:Y:S05]  /*3fa0*/  @P2 STG.E desc[UR36][R8.64+0xc0], R13 ;  /* 0x0000c00d08002986 */ /* 0x0003ea000c101924 */
[----:B------:R-:W-:Y:S05]  /*3fb0*/  @!P3 BRA `(.L_x_88) ;  /* 0x000000000004b947 */ /* 0x000fea0003800000 */
[----:B------:R0:W5:Y:S02]  /*3fc0*/  LDG.E.LTC128B R68, desc[UR36][R4.64+0xc4] ;  /* 0x0000c42404447981 */ /* 0x000164000c1e1920 */
.L_x_88:
[----:B------:R-:W-:Y:S05]  /*3fd0*/  BSYNC B1 ;  /* 0x0000000000017941 */ /* 0x000fea0003800000 */
.L_x_87:
[----:B-----5:R-:W-:Y:S01]  /*3fe0*/  FMUL R12, R68, R57 ;  /* 0x00000039440c7220 */ /* 0x020fe20000400000 */
[----:B------:R-:W-:Y:S01]  /*3ff0*/  ISETP.GT.AND P2, PT, R0, 0x8, P1 ;  /* 0x000000080000780c */ /* 0x000fe20000f44270 */
[----:B------:R-:W-:Y:S02]  /*4000*/  BSSY B1, `(.L_x_89) ;  /* 0x0000005000017945 */ /* 0x000fe40003800000 */
[----:B------:R-:W-:-:S05]  /*4010*/  FFMA R49, R49, R56, R12 ;  /* 0x0000003831317223 */ /* 0x000fca000000000c */
[----:B------:R0:W-:Y:S05]  /*4020*/  @P3 STG.E desc[UR36][R8.64+0xc4], R49 ;  /* 0x0000c43108003986 */ /* 0x0001ea000c101924 */
[----:B------:R-:W-:Y:S05]  /*4030*/  @!P2 BRA `(.L_x_90) ;  /* 0x000000000004a947 */ /* 0x000fea0003800000 */
[----:B------:R0:W5:Y:S02]  /*4040*/  LDG.E.LTC128B R68, desc[UR36][R6.64+0xc0] ;  /* 0x0000c02406447981 */ /* 0x000164000c1e1920 */
.L_x_90:
[----:B------:R-:W-:Y:S05]  /*4050*/  BSYNC B1 ;  /* 0x0000000000017941 */ /* 0x000fea0003800000 */
.L_x_89:
        /* <DEDUP_REMOVED lines=8> */
.L_x_92:
[----:B------:R-:W-:Y:S05]  /*40e0*/  BSYNC B1 ;  /* 0x0000000000017941 */ /* 0x000fea0003800000 */
.L_x_91:
        /* <DEDUP_REMOVED lines=8> */
.L_x_94:
[----:B------:R-:W-:Y:S05]  /*4170*/  BSYNC B1 ;  /* 0x0000000000017941 */ /* 0x000fea0003800000 */
.L_x_93:
[----:B-----5:R-:W-:Y:S01]  /*4180*/  FMUL R3, R68, R57 ;  /* 0x0000003944037220 */ /* 0x020fe20000400000 */
[----:B------:R-:W-:Y:S01]  /*4190*/  ISETP.GT.AND P3, PT, R0, RZ, P0 ;  /* 0x000000ff0000720c */ /* 0x000fe20000764270 */
[----:B------:R-:W-:Y:S02]  /*41a0*/  BSSY B1, `(.L_x_95) ;  /* 0x0000005000017945 */ /* 0x000fe40003800000 */
[----:B------:R-:W-:-:S05]  /*41b0*/  FFMA R3, R52, R56, R3 ;  /* 0x0000003834037223 */ /* 0x000fca0000000003 */
[----:B------:R0:W-:Y:S05]  /*41c0*/  @P2 STG.E desc[UR36][R8.64+0xe0], R3 ;  /* 0x0000e00308002986 */ /* 0x0001ea000c101924 */
[----:B------:R-:W-:Y:S05]  /*41d0*/  @!P3 BRA `(.L_x_96) ;  /* 0x000000000004b947 */ /* 0x000fea0003800000 */
[----:B------:R0:W5:Y:S02]  /*41e0*/  LDG.E.LTC128B R68, desc[UR36][R4.64+0xe4] ;  /* 0x0000e42404447981 */ /* 0x000164000c1e1920 */
.L_x_96:
[----:B------:R-:W-:Y:S05]  /*41f0*/  BSYNC B1 ;  /* 0x0000000000017941 */ /* 0x000fea0003800000 */
.L_x_95:
[----:B0---45:R-:W-:Y:S01]  /*4200*/  FMUL R4, R68, R57 ;  /* 0x0000003944047220 */ /* 0x031fe20000400000 */
[----:B------:R-:W-:Y:S01]  /*4210*/  ISETP.GT.AND P1, PT, R0, 0x8, P1 ;  /* 0x000000080000780c */ /* 0x000fe20000f24270 */
[----:B------:R-:W-:Y:S02]  /*4220*/  BSSY B1, `(.L_x_97) ;  /* 0x0000005000017945 */ /* 0x000fe40003800000 */
[----:B------:R-:W-:-:S05]  /*4230*/  FFMA R53, R53, R56, R4 ;  /* 0x0000003835357223 */ /* 0x000fca0000000004 */
[----:B------:R0:W-:Y:S05]  /*4240*/  @P3 STG.E desc[UR36][R8.64+0xe4], R53 ;  /* 0x0000e43508003986 */ /* 0x0001ea000c101924 */
[----:B------:R-:W-:Y:S05]  /*4250*/  @!P1 BRA `(.L_x_98) ;  /* 0x0000000000049947 */ /* 0x000fea0003800000 */
[----:B------:R4:W5:Y:S02]  /*4260*/  LDG.E.LTC128B R68, desc[UR36][R6.64+0xe0] ;  /* 0x0000e02406447981 */ /* 0x000964000c1e1920 */
.L_x_98:
[----:B------:R-:W-:Y:S05]  /*4270*/  BSYNC B1 ;  /* 0x0000000000017941 */ /* 0x000fea0003800000 */
.L_x_97:
[----:B-----5:R-:W-:Y:S01]  /*4280*/  FMUL R3, R68, R57 ;  /* 0x0000003944037220 */ /* 0x020fe20000400000 */
[----:B------:R-:W-:Y:S01]  /*4290*/  @P1 IMAD.MOV.U32 R4, RZ, RZ, R10 ;  /* 0x000000ffff041224 */ /* 0x000fe200078e000a */
[----:B------:R-:W-:Y:S01]  /*42a0*/  ISETP.GT.AND P0, PT, R0, 0x8, P0 ;  /* 0x000000080000780c */ /* 0x000fe20000704270 */
[----:B------:R-:W-:Y:S02]  /*42b0*/  @P1 IMAD.MOV.U32 R5, RZ, RZ, R11 ;  /* 0x000000ffff051224 */ /* 0x000fe400078e000b */
[----:B------:R-:W-:Y:S01]  /*42c0*/  FFMA R3, R54, R56, R3 ;  /* 0x0000003836037223 */ /* 0x000fe20000000003 */
[----:B------:R-:W-:Y:S04]  /*42d0*/  BSSY B1, `(.L_x_99) ;  /* 0x0000004000017945 */ /* 0x000fe80003800000 */
[----:B------:R0:W-:Y:S05]  /*42e0*/  @P1 STG.E desc[UR36][R4.64+0xe0], R3 ;  /* 0x0000e00304001986 */ /* 0x0001ea000c101924 */
[----:B------:R-:W-:Y:S05]  /*42f0*/  @!P0 BRA `(.L_x_100) ;  /* 0x0000000000048947 */ /* 0x000fea0003800000 */
[----:B------:R0:W5:Y:S02]  /*4300*/  LDG.E.LTC128B R68, desc[UR36][R6.64+0xe4] ;  /* 0x0000e42406447981 */ /* 0x000164000c1e1920 */
.L_x_100:
[----:B------:R-:W-:Y:S05]  /*4310*/  BSYNC B1 ;  /* 0x0000000000017941 */ /* 0x000fea0003800000 */
.L_x_99:
[----:B-----5:R-:W-:-:S04]  /*4320*/  FMUL R68, R68, R57 ;  /* 0x0000003944447220 */ /* 0x020fc80000400000 */
[----:B------:R-:W-:Y:S01]  /*4330*/  FFMA R55, R55, R56, R68 ;  /* 0x0000003837377223 */ /* 0x000fe20000000044 */
[----:B------:R-:W-:Y:S06]  /*4340*/  @!P0 BRA `(.L_x_101) ;  /* 0x0000000400e08947 */ /* 0x000fec0003800000 */
[----:B------:R0:W-:Y:S01]  /*4350*/  STG.E desc[UR36][R10.64+0xe4], R55 ;  /* 0x0000e4370a007986 */ /* 0x0001e2000c101924 */
[----:B------:R-:W-:Y:S05]  /*4360*/  BRA `(.L_x_101) ;  /* 0x0000000400d87947 */ /* 0x000fea0003800000 */
.L_x_40:
[----:B------:R-:W-:Y:S01]  /*4370*/  ULDC.64 UR4, c[0x0][0x5c0] ;  /* 0x0001700000047ab9 */ /* 0x000fe20000000a00 */
[----:B------:R-:W-:Y:S01]  /*4380*/  ISETP.GT.AND P0, PT, R3, 0x1, PT ;  /* 0x000000010300780c */ /* 0x000fe20003f04270 */
[-C--:B------:R-:W-:Y:S01]  /*4390*/  FMUL R9, R24, R56.reuse ;  /* 0x0000003818097220 */ /* 0x080fe20000400000 */
[----:B------:R-:W-:Y:S01]  /*43a0*/  LEA R4, P2, R72, UR4, 0x2 ;  /* 0x0000000448047c11 */ /* 0x000fe2000f8410ff */
[-C--:B------:R-:W-:Y:S01]  /*43b0*/  FMUL R25, R25, R56.reuse ;  /* 0x0000003819197220 */ /* 0x080fe20000400000 */
[----:B------:R-:W-:Y:S01]  /*43c0*/  ISETP.GT.AND P4, PT, R0, RZ, P0 ;  /* 0x000000ff0000720c */ /* 0x000fe20000784270 */
[-C--:B------:R-:W-:Y:S01]  /*43d0*/  FMUL R11, R26, R56.reuse ;  /* 0x000000381a0b7220 */ /* 0x080fe20000400000 */
[----:B------:R-:W-:Y:S01]  /*43e0*/  LEA.HI.X R5, R72, UR5, R81, 0x2, P2 ;  /* 0x0000000548057c11 */ /* 0x000fe200090f1451 */
[-C--:B------:R-:W-:Y:S01]  /*43f0*/  FMUL R27, R27, R56.reuse ;  /* 0x000000381b1b7220 */ /* 0x080fe20000400000 */
[C---:B------:R-:W-:Y:S01]  /*4400*/  ISETP.GT.AND P2, PT, R0.reuse, 0x8, P1 ;  /* 0x000000080000780c */ /* 0x040fe20000f44270 */
[----:B------:R-:W-:Y:S01]  /*4410*/  FMUL R29, R29, R56 ;  /* 0x000000381d1d7220 */ /* 0x000fe20000400000 */
[C---:B------:R-:W-:Y:S01]  /*4420*/  SHF.L.U64.HI R7, R63.reuse, 0x2, R62 ;  /* 0x000000023f077819 */ /* 0x040fe2000001023e */
[----:B------:R0:W-:Y:S01]  /*4430*/  @P3 STG.E desc[UR36][R4.64], R9 ;  /* 0x0000000904003986 */ /* 0x0001e2000c101924 */
[----:B------:R-:W-:Y:S01]  /*4440*/  LEA R6, P3, R63, R4, 0x2 ;  /* 0x000000043f067211 */ /* 0x000fe200078610ff */
[-C--:B------:R-:W-:Y:S01]  /*4450*/  FMUL R31, R31, R56.reuse ;  /* 0x000000381f1f7220 */ /* 0x080fe20000400000 */
[----:B------:R-:W-:Y:S01]  /*4460*/  ISETP.GT.AND P1, PT, R3, 0x8, PT ;  /* 0x000000080300780c */ /* 0x000fe20003f24270 */
[-C--:B------:R-:W-:Y:S01]  /*4470*/  FMUL R33, R33, R56.reuse ;  /* 0x0000003821217220 */ /* 0x080fe20000400000 */
[C---:B------:R-:W-:Y:S01]  /*4480*/  ISETP.GT.AND P0, PT, R0.reuse, 0x8, P0 ;  /* 0x000000080000780c */ /* 0x040fe20000704270 */
[----:B------:R-:W-:Y:S01]  /*4490*/  IMAD.X R7, R7, 0x1, R5, P3 ;  /* 0x0000000107077824 */ /* 0x000fe200018e0605 */
[----:B------:R-:W-:Y:S01]  /*44a0*/  ISETP.GT.AND P3, PT, R3, 0x9, PT ;  /* 0x000000090300780c */ /* 0x000fe20003f64270 */
[----:B------:R-:W-:Y:S01]  /*44b0*/  @P4 STG.E desc[UR36][R4.64+0x4], R25 ;  /* 0x0000041904004986 */ /* 0x000fe2000c101924 */
[C---:B------:R-:W-:Y:S01]  /*44c0*/  ISETP.GT.AND P4, PT, R0.reuse, RZ, P1 ;  /* 0x000000ff0000720c */ /* 0x040fe20000f84270 */
[-C--:B------:R-:W-:Y:S01]  /*44d0*/  FMUL R35, R35, R56.reuse ;  /* 0x0000003823237220 */ /* 0x080fe20000400000 */
[C---:B------:R-:W-:Y:S01]  /*44e0*/  ISETP.GT.AND P1, PT, R0.reuse, 0x8, P1 ;  /* 0x000000080000780c */ /* 0x040fe20000f24270 */
[----:B------:R1:W-:Y:S01]  /*44f0*/  @P2 STG.E desc[UR36][R6.64], R11 ;  /* 0x0000000b06002986 */ /* 0x0003e2000c101924 */
[----:B------:R-:W-:Y:S01]  /*4500*/  ISETP.GT.AND P2, PT, R0, RZ, P3 ;  /* 0x000000ff0000720c */ /* 0x000fe20001f44270 */
[-C--:B0-----:R-:W-:Y:S01]  /*4510*/  FMUL R9, R28, R56.reuse ;  /* 0x000000381c097220 */ /* 0x081fe20000400000 */
[C---:B------:R-:W-:Y:S01]  /*4520*/  ISETP.GT.AND P3, PT, R0.reuse, 0x8, P3 ;  /* 0x000000080000780c */ /* 0x040fe20001f64270 */
[-C--:B------:R-:W-:Y:S01]  /*4530*/  FMUL R37, R37, R56.reuse ;  /* 0x0000003825257220 */ /* 0x080fe20000400000 */
[-C--:B------:R-:W-:Y:S01]  /*4540*/  FMUL R39, R39, R56.reuse ;  /* 0x0000003827277220 */ /* 0x080fe20000400000 */
[----:B------:R-:W-:Y:S01]  /*4550*/  @P0 STG.E desc[UR36][R6.64+0x4], R27 ;  /* 0x0000041b06000986 */ /* 0x000fe2000c101924 */
[----:B------:R-:W-:Y:S01]  /*4560*/  ISETP.GT.AND P0, PT, R3, 0x10, PT ;  /* 0x000000100300780c */ /* 0x000fe20003f04270 */
[-C--:B------:R-:W-:Y:S01]  /*4570*/  FMUL R41, R41, R56.reuse ;  /* 0x0000003829297220 */ /* 0x080fe20000400000 */
[-C--:B------:R-:W-:Y:S01]  /*4580*/  FMUL R43, R43, R56.reuse ;  /* 0x000000382b2b7220 */ /* 0x080fe20000400000 */
[----:B------:R0:W-:Y:S01]  /*4590*/  @P4 STG.E desc[UR36][R4.64+0x20], R9 ;  /* 0x0000200904004986 */ /* 0x0001e2000c101924 */
[----:B------:R-:W-:Y:S01]  /*45a0*/  ISETP.GT.AND P4, PT, R0, RZ, P0 ;  /* 0x000000ff0000720c */ /* 0x000fe20000784270 */
[-C--:B-1----:R-:W-:Y:S01]  /*45b0*/  FMUL R11, R30, R56.reuse ;  /* 0x000000381e0b7220 */ /* 0x082fe20000400000 */
[C---:B------:R-:W-:Y:S01]  /*45c0*/  ISETP.GT.AND P0, PT, R0.reuse, 0x8, P0 ;  /* 0x000000080000780c */ /* 0x040fe20000704270 */
[----:B------:R-:W-:Y:S01]  /*45d0*/  @P2 STG.E desc[UR36][R4.64+0x24], R29 ;  /* 0x0000241d04002986 */ /* 0x000fe2000c101924 */
[----:B------:R-:W-:Y:S01]  /*45e0*/  ISETP.GT.AND P2, PT, R3, 0x11, PT ;  /* 0x000000110300780c */ /* 0x000fe20003f44270 */
[-C--:B------:R-:W-:Y:S01]  /*45f0*/  FMUL R45, R45, R56.reuse ;  /* 0x000000382d2d7220 */ /* 0x080fe20000400000 */
[-C--:B------:R-:W-:Y:S01]  /*4600*/  FMUL R47, R47, R56.reuse ;  /* 0x000000382f2f7220 */ /* 0x080fe20000400000 */
[----:B------:R1:W-:Y:S01]  /*4610*/  @P1 STG.E desc[UR36][R6.64+0x20], R11 ;  /* 0x0000200b06001986 */ /* 0x0003e2000c101924 */
[C---:B------:R-:W-:Y:S01]  /*4620*/  ISETP.GT.AND P1, PT, R0.reuse, RZ, P2 ;  /* 0x000000ff0000720c */ /* 0x040fe20001724270 */
[-C--:B------:R-:W-:Y:S01]  /*4630*/  FMUL R49, R49, R56.reuse ;  /* 0x0000003831317220 */ /* 0x080fe20000400000 */
[----:B------:R-:W-:Y:S01]  /*4640*/  ISETP.GT.AND P2, PT, R0, 0x8, P2 ;  /* 0x000000080000780c */ /* 0x000fe20001744270 */
[-C--:B0-----:R-:W-:Y:S01]  /*4650*/  FMUL R9, R32, R56.reuse ;  /* 0x0000003820097220 */ /* 0x081fe20000400000 */
[----:B------:R-:W-:Y:S01]  /*4660*/  @P3 STG.E desc[UR36][R6.64+0x24], R31 ;  /* 0x0000241f06003986 */ /* 0x000fe2000c101924 */
[----:B------:R-:W-:Y:S01]  /*4670*/  ISETP.GT.AND P3, PT, R3, 0x18, PT ;  /* 0x000000180300780c */ /* 0x000fe20003f64270 */
[-C--:B------:R-:W-:Y:S01]  /*4680*/  FMUL R51, R51, R56.reuse ;  /* 0x0000003833337220 */ /* 0x080fe20000400000 */
[-C--:B------:R-:W-:Y:S01]  /*4690*/  FMUL R53, R53, R56.reuse ;  /* 0x0000003835357220 */ /* 0x080fe20000400000 */
[----:B------:R0:W-:Y:S01]  /*46a0*/  @P4 STG.E desc[UR36][R4.64+0x40], R9 ;  /* 0x0000400904004986 */ /* 0x0001e2000c101924 */
[----:B------:R-:W-:Y:S01]  /*46b0*/  ISETP.GT.AND P4, PT, R0, RZ, P3 ;  /* 0x000000ff0000720c */ /* 0x000fe20001f84270 */
[-C--:B------:R-:W-:Y:S01]  /*46c0*/  FMUL R55, R55, R56.reuse ;  /* 0x0000003837377220 */ /* 0x080fe20000400000 */
[----:B-1----:R-:W-:Y:S01]  /*46d0*/  FMUL R11, R34, R56 ;  /* 0x00000038220b7220 */ /* 0x002fe20000400000 */
[----:B------:R-:W-:Y:S01]  /*46e0*/  ISETP.GT.AND P3, PT, R0, 0x8, P3 ;  /* 0x000000080000780c */ /* 0x000fe20001f64270 */
[----:B------:R-:W-:Y:S01]  /*46f0*/  @P1 STG.E desc[UR36][R4.64+0x44], R33 ;  /* 0x0000442104001986 */ /* 0x000fe2000c101924 */
[----:B------:R-:W-:-:S03]  /*4700*/  ISETP.GT.AND P1, PT, R3, 0x19, PT ;  /* 0x000000190300780c */ /* 0x000fc60003f24270 */
[----:B------:R1:W-:Y:S01]  /*4710*/  @P0 STG.E desc[UR36][R6.64+0x40], R11 ;  /* 0x0000400b06000986 */ /* 0x0003e2000c101924 */
[----:B------:R-:W-:Y:S01]  /*4720*/  ISETP.GT.AND P0, PT, R0, RZ, P1 ;  /* 0x000000ff0000720c */ /* 0x000fe20000f04270 */
[-C--:B0-----:R-:W-:Y:S02]  /*4730*/  FMUL R9, R36, R56.reuse ;  /* 0x0000003824097220 */ /* 0x081fe40000400000 */
[----:B------:R-:W-:Y:S01]  /*4740*/  @P2 STG.E desc[UR36][R6.64+0x44], R35 ;  /* 0x0000442306002986 */ /* 0x000fe2000c101924 */
[----:B------:R-:W-:Y:S02]  /*4750*/  ISETP.GT.AND P2, PT, R3, 0x20, PT ;  /* 0x000000200300780c */ /* 0x000fe40003f44270 */
[C---:B------:R-:W-:Y:S01]  /*4760*/  ISETP.GT.AND P1, PT, R0.reuse, 0x8, P1 ;  /* 0x000000080000780c */ /* 0x040fe20000f24270 */
[----:B------:R0:W-:Y:S01]  /*4770*/  @P4 STG.E desc[UR36][R4.64+0x60], R9 ;  /* 0x0000600904004986 */ /* 0x0001e2000c101924 */
[C---:B------:R-:W-:Y:S02]  /*4780*/  ISETP.GT.AND P4, PT, R0.reuse, RZ, P2 ;  /* 0x000000ff0000720c */ /* 0x040fe40001784270 */
[----:B------:R-:W-:Y:S01]  /*4790*/  ISETP.GT.AND P2, PT, R0, 0x8, P2 ;  /* 0x000000080000780c */ /* 0x000fe20001744270 */
[----:B-1----:R-:W-:-:S02]  /*47a0*/  FMUL R11, R38, R56 ;  /* 0x00000038260b7220 */ /* 0x002fc40000400000 */
[----:B------:R-:W-:Y:S01]  /*47b0*/  @P0 STG.E desc[UR36][R4.64+0x64], R37 ;  /* 0x0000642504000986 */ /* 0x000fe2000c101924 */
[----:B------:R-:W-:-:S03]  /*47c0*/  ISETP.GT.AND P0, PT, R3, 0x21, PT ;  /* 0x000000210300780c */ /* 0x000fc60003f04270 */
[----:B------:R1:W-:Y:S01]  /*47d0*/  @P3 STG.E desc[UR36][R6.64+0x60], R11 ;  /* 0x0000600b06003986 */ /* 0x0003e2000c101924 */
[----:B------:R-:W-:Y:S01]  /*47e0*/  ISETP.GT.AND P3, PT, R0, RZ, P0 ;  /* 0x000000ff0000720c */ /* 0x000fe20000764270 */
[----:B0-----:R-:W-:Y:S01]  /*47f0*/  FMUL R9, R40, R56 ;  /* 0x0000003828097220 */ /* 0x001fe20000400000 */
[----:B------:R-:W-:Y:S01]  /*4800*/  ISETP.GT.AND P0, PT, R0, 0x8, P0 ;  /* 0x000000080000780c */ /* 0x000fe20000704270 */
[----:B------:R-:W-:Y:S01]  /*4810*/  @P1 STG.E desc[UR36][R6.64+0x64], R39 ;  /* 0x0000642706001986 */ /* 0x000fe2000c101924 */
[----:B------:R-:W-:-:S03]  /*4820*/  ISETP.GT.AND P1, PT, R3, 0x28, PT ;  /* 0x000000280300780c */ /* 0x000fc60003f24270 */
[----:B------:R0:W-:Y:S01]  /*4830*/  @P4 STG.E desc[UR36][R4.64+0x80], R9 ;  /* 0x0000800904004986 */ /* 0x0001e2000c101924 */
[C---:B------:R-:W-:Y:S02]  /*4840*/  ISETP.GT.AND P4, PT, R0.reuse, RZ, P1 ;  /* 0x000000ff0000720c */ /* 0x040fe40000f84270 */
[----:B------:R-:W-:Y:S01]  /*4850*/  ISETP.GT.AND P1, PT, R0, 0x8, P1 ;  /* 0x000000080000780c */ /* 0x000fe20000f24270 */
[----:B-1----:R-:W-:Y:S02]  /*4860*/  FMUL R11, R42, R56 ;  /* 0x000000382a0b7220 */ /* 0x002fe40000400000 */
        /* <DEDUP_REMOVED lines=21> */
[----:B------:R-:W-:Y:S01]  /*49c0*/  ISETP.GT.AND P4, PT, R3, 0x38, PT ;  /* 0x000000380300780c */ /* 0x000fe20003f84270 */
[-C--:B------:R-:W-:Y:S01]  /*49d0*/  FMUL R3, R50, R56.reuse ;  /* 0x0000003832037220 */ /* 0x080fe20000400000 */
[----:B-1----:R-:W-:-:S03]  /*49e0*/  FMUL R11, R54, R56 ;  /* 0x00000038360b7220 */ /* 0x002fc60000400000 */
[----:B------:R-:W-:Y:S01]  /*49f0*/  @P1 STG.E desc[UR36][R4.64+0xc4], R49 ;  /* 0x0000c43104001986 */ /* 0x000fe2000c101924 */
[C---:B------:R-:W-:Y:S02]  /*4a00*/  ISETP.GT.AND P1, PT, R0.reuse, RZ, P4 ;  /* 0x000000ff0000720c */ /* 0x040fe40002724270 */
[C---:B------:R-:W-:Y:S01]  /*4a10*/  ISETP.GT.AND P4, PT, R0.reuse, 0x8, P4 ;  /* 0x000000080000780c */ /* 0x040fe20002784270 */
[----:B------:R-:W-:Y:S01]  /*4a20*/  @P0 STG.E desc[UR36][R6.64+0xc0], R3 ;  /* 0x0000c00306000986 */ /* 0x000fe2000c101924 */
[----:B------:R-:W-:Y:S01]  /*4a30*/  ISETP.GT.AND P0, PT, R0, RZ, P3 ;  /* 0x000000ff0000720c */ /* 0x000fe20001f04270 */
[----:B0-----:R-:W-:Y:S01]  /*4a40*/  FMUL R9, R52, R56 ;  /* 0x0000003834097220 */ /* 0x001fe20000400000 */
[----:B------:R-:W-:Y:S01]  /*4a50*/  ISETP.GT.AND P3, PT, R0, 0x8, P3 ;  /* 0x000000080000780c */ /* 0x000fe20001f64270 */
[----:B------:R-:W-:Y:S06]  /*4a60*/  @P2 STG.E desc[UR36][R6.64+0xc4], R51 ;  /* 0x0000c43306002986 */ /* 0x000fec000c101924 */
[----:B------:R-:W-:Y:S04]  /*4a70*/  @P1 STG.E desc[UR36][R4.64+0xe0], R9 ;  /* 0x0000e00904001986 */ /* 0x000fe8000c101924 */
[----:B------:R0:W-:Y:S02]  /*4a80*/  @P0 STG.E desc[UR36][R4.64+0xe4], R53 ;  /* 0x0000e43504000986 */ /* 0x0001e4000c101924 */
[----:B0-----:R-:W-:-:S02]  /*4a90*/  @P4 IMAD.MOV.U32 R4, RZ, RZ, R6 ;  /* 0x000000ffff044224 */ /* 0x001fc400078e0006 */
[----:B------:R-:W-:-:S05]  /*4aa0*/  @P4 IMAD.MOV.U32 R5, RZ, RZ, R7 ;  /* 0x000000ffff054224 */ /* 0x000fca00078e0007 */
[----:B------:R0:W-:Y:S04]  /*4ab0*/  @P4 STG.E desc[UR36][R4.64+0xe0], R11 ;  /* 0x0000e00b04004986 */ /* 0x0001e8000c101924 */
[----:B------:R0:W-:Y:S02]  /*4ac0*/  @P3 STG.E desc[UR36][R6.64+0xe4], R55 ;  /* 0x0000e43706003986 */ /* 0x0001e4000c101924 */
.L_x_101:
[----:B------:R-:W-:Y:S05]  /*4ad0*/  BSYNC B0 ;  /* 0x0000000000007941 */ /* 0x000fea0003800000 */
.L_x_39:
[----:B------:R-:W-:Y:S01]  /*4ae0*/  IADD3 R18, P0, R18, UR54, RZ ;  /* 0x0000003612127c10 */ /* 0x000fe2000ff1e0ff */
[----:B------:R-:W-:Y:S01]  /*4af0*/  ULDC.64 UR4, c[0x0][0x650] ;  /* 0x0001940000047ab9 */ /* 0x000fe20000000a00 */
[----:B------:R-:W-:Y:S01]  /*4b00*/  PRMT R0, RZ, 0x7610, R0 ;  /* 0x00007610ff007816 */ /* 0x000fe20000000000 */
[----:B------:R-:W-:Y:S01]  /*4b10*/  IMAD.MOV.U32 R68, RZ, RZ, -0x1 ;  /* 0xffffffffff447424 */ /* 0x000fe200078e00ff */
[----:B------:R-:W-:Y:S01]  /*4b20*/  IADD3.X R17, R17, UR45, RZ, P0, !PT ;  /* 0x0000002d11117c10 */ /* 0x000fe200087fe4ff */
[----:B------:R-:W-:Y:S01]  /*4b30*/  IMAD.MOV.U32 R69, RZ, RZ, -0x1 ;  /* 0xffffffffff457424 */ /* 0x000fe200078e00ff */
[----:B------:R-:W-:-:S04]  /*4b40*/  ISETP.GE.U32.AND P0, PT, R18, UR4, PT ;  /* 0x0000000412007c0c */ /* 0x000fc8000bf06070 */
[----:B------:R-:W-:-:S13]  /*4b50*/  ISETP.GE.U32.AND.EX P0, PT, R17, UR5, PT, P0 ;  /* 0x0000000511007c0c */ /* 0x000fda000bf06100 */
[----:B------:R-:W-:Y:S05]  /*4b60*/  @P0 BRA `(.L_x_102) ;  /* 0x0000000400540947 */ /* 0x000fea0003800000 */
[----:B01-3--:R-:W0:Y:S01]  /*4b70*/  LDC.64 R10, c[0x0][0x628] ;  /* 0x00018a00ff0a7b82 */ /* 0x00be220000000a00 */
[----:B------:R-:W1:Y:S01]  /*4b80*/  S2R R12, SR_CTAID.X ;  /* 0x00000000000c7919 */ /* 0x000e620000002500 */
[----:B------:R-:W-:Y:S02]  /*4b90*/  IMAD.MOV.U32 R8, RZ, RZ, R18 ;  /* 0x000000ffff087224 */ /* 0x000fe400078e0012 */
[----:B------:R-:W-:Y:S01]  /*4ba0*/  IMAD.MOV.U32 R9, RZ, RZ, R17 ;  /* 0x000000ffff097224 */ /* 0x000fe200078e0011 */
[----:B------:R-:W3:Y:S03]  /*4bb0*/  S2R R20, SR_CTAID.Y ;  /* 0x0000000000147919 */ /* 0x000ee60000002600 */
[----:B------:R-:W1:Y:S08]  /*4bc0*/  LDC R0, c[0x0][0x630] ;  /* 0x00018c00ff007b82 */ /* 0x000e700000000800 */
[----:B------:R-:W1:Y:S01]  /*4bd0*/  LDC.64 R14, c[0x0][0x620] ;  /* 0x00018800ff0e7b82 */ /* 0x000e620000000a00 */
[----:B0-----:R-:W-:-:S04]  /*4be0*/  ISETP.NE.U32.AND P0, PT, R10, RZ, PT ;  /* 0x000000ff0a00720c */ /* 0x001fc80003f05070 */
[----:B------:R-:W-:-:S13]  /*4bf0*/  ISETP.NE.AND.EX P0, PT, R11, RZ, PT, P0 ;  /* 0x000000ff0b00720c */ /* 0x000fda0003f05300 */
[----:B-1-3--:R-:W-:Y:S05]  /*4c00*/  @!P0 BRA `(.L_x_103) ;  /* 0x0000000000288947 */ /* 0x00afea0003800000 */
[----:B------:R-:W0:Y:S02]  /*4c10*/  LDC R3, c[0x0][0x634] ;  /* 0x00018d00ff037b82 */ /* 0x000e240000000800 */
[----:B0-----:R-:W-:-:S05]  /*4c20*/  IADD3 R3, P0, R18, R3, RZ ;  /* 0x0000000312037210 */ /* 0x001fca0007f1e0ff */
[----:B------:R-:W-:-:S04]  /*4c30*/  IMAD.X R13, RZ, RZ, R17, P0 ;  /* 0x000000ffff0d7224 */ /* 0x000fc800000e0611 */
[----:B------:R-:W-:-:S04]  /*4c40*/  IMAD.WIDE.U32 R4, R13, R10, RZ ;  /* 0x0000000a0d047225 */ /* 0x000fc800078e00ff */
[----:B--2-4-:R-:W-:-:S04]  /*4c50*/  IMAD.WIDE.U32 R6, P0, R3, R11, R4 ;  /* 0x0000000b03067225 */ /* 0x014fc80007800004 */
[----:B------:R-:W-:Y:S01]  /*4c60*/  IMAD.WIDE.U32 R4, R3, R10, RZ ;  /* 0x0000000a03047225 */ /* 0x000fe200078e00ff */
[----:B------:R-:W-:-:S03]  /*4c70*/  IADD3.X R9, RZ, RZ, RZ, P0, !PT ;  /* 0x000000ffff097210 */ /* 0x000fc600007fe4ff */
[----:B------:R-:W-:Y:S01]  /*4c80*/  IMAD.MOV.U32 R8, RZ, RZ, R7 ;  /* 0x000000ffff087224 */ /* 0x000fe200078e0007 */
[----:B------:R-:W-:-:S05]  /*4c90*/  IADD3 RZ, P0, R5, R6, RZ ;  /* 0x0000000605ff7210 */ /* 0x000fca0007f1e0ff */
[----:B------:R-:W-:-:S08]  /*4ca0*/  IMAD.WIDE.U32.X R8, R13, R11, R8, P0 ;  /* 0x0000000b0d087225 */ /* 0x000fd000000e0408 */
.L_x_103:
[-CC-:B------:R-:W-:Y:S01]  /*4cb0*/  SHF.R.U64 R69, R8, R0.reuse, R9.reuse ;  /* 0x0000000008457219 */ /* 0x180fe20000001209 */
[----:B------:R-:W0:Y:S01]  /*4cc0*/  LDC.64 R24, c[0x0][0x640] ;  /* 0x00019000ff187b82 */ /* 0x000e220000000a00 */
[----:B------:R-:W-:Y:S01]  /*4cd0*/  SHF.R.U32.HI R0, RZ, R0, R9 ;  /* 0x00000000ff007219 */ /* 0x000fe20000011609 */
[----:B------:R-:W-:Y:S01]  /*4ce0*/  IMAD.MOV.U32 R19, RZ, RZ, R17 ;  /* 0x000000ffff137224 */ /* 0x000fe200078e0011 */
[----:B------:R-:W-:Y:S01]  /*4cf0*/  IADD3 R3, P0, RZ, -R69, RZ ;  /* 0x80000045ff037210 */ /* 0x000fe20007f1e0ff */
[----:B------:R-:W-:Y:S01]  /*4d00*/  ULDC UR4, c[0x0][0x150] ;  /* 0x0000540000047ab9 */ /* 0x000fe20000000800 */
[----:B--2-4-:R-:W-:-:S03]  /*4d10*/  I2FP.F32.U32 R7, R12 ;  /* 0x0000000c00077245 */ /* 0x014fc60000201000 */
[----:B------:R-:W1:Y:S01]  /*4d20*/  LDC R6, c[0x0][0x618] ;  /* 0x00018600ff067b82 */ /* 0x000e620000000800 */
[----:B------:R-:W-:Y:S02]  /*4d30*/  IMAD.X R5, RZ, RZ, ~R0, P0 ;  /* 0x000000ffff057224 */ /* 0x000fe400000e0e00 */
[----:B------:R-:W-:Y:S01]  /*4d40*/  FMUL R7, R7, UR4 ;  /* 0x0000000407077c20 */ /* 0x000fe20008400000 */
[----:B------:R-:W-:Y:S01]  /*4d50*/  ULDC UR4, c[0x0][0x154] ;  /* 0x0000550000047ab9 */ /* 0x000fe20000000800 */
[-C--:B------:R-:W-:Y:S02]  /*4d60*/  IMAD R0, R5, R14.reuse, RZ ;  /* 0x0000000e05007224 */ /* 0x080fe400078e02ff */
[C---:B------:R-:W-:Y:S01]  /*4d70*/  IMAD.WIDE.U32 R4, R3.reuse, R14, R18 ;  /* 0x0000000e03047225 */ /* 0x040fe200078e0012 */
[----:B------:R-:W2:Y:S01]  /*4d80*/  LDC R8, c[0x0][0x608] ;  /* 0x00018200ff087b82 */ /* 0x000ea20000000800 */
[----:B------:R-:W3:Y:S02]  /*4d90*/  F2I.U32.TRUNC.NTZ R7, R7 ;  /* 0x0000000700077305 */ /* 0x000ee4000020f000 */
[----:B------:R-:W-:Y:S01]  /*4da0*/  IMAD R3, R3, R15, R0 ;  /* 0x0000000f03037224 */ /* 0x000fe200078e0200 */
[----:B------:R-:W-:-:S03]  /*4db0*/  I2FP.F32.U32 R0, R20 ;  /* 0x0000001400007245 */ /* 0x000fc60000201000 */
[----:B------:R-:W-:Y:S01]  /*4dc0*/  IMAD.IADD R3, R5, 0x1, R3 ;  /* 0x0000000105037824 */ /* 0x000fe200078e0203 */
[----:B------:R-:W4:Y:S01]  /*4dd0*/  LDC R11, c[0x0][0x658] ;  /* 0x00019600ff0b7b82 */ /* 0x000f220000000800 */
[----:B0-----:R-:W-:-:S04]  /*4de0*/  ISETP.NE.U32.AND P0, PT, R24, RZ, PT ;  /* 0x000000ff1800720c */ /* 0x001fc80003f05070 */
[----:B------:R-:W-:-:S03]  /*4df0*/  ISETP.NE.AND.EX P0, PT, R25, RZ, PT, P0 ;  /* 0x000000ff1900720c */ /* 0x000fc60003f05300 */
[----:B------:R-:W0:Y:S01]  /*4e00*/  LDC R9, c[0x0][0x144] ;  /* 0x00005100ff097b82 */ /* 0x000e220000000800 */
[-C--:B-1----:R-:W-:Y:S01]  /*4e10*/  SHF.R.U64 R10, R4, R6.reuse, R3 ;  /* 0x00000006040a7219 */ /* 0x082fe20000001203 */
[----:B---3--:R-:W-:Y:S01]  /*4e20*/  IMAD.MOV R7, RZ, RZ, -R7 ;  /* 0x000000ffff077224 */ /* 0x008fe200078e0a07 */
[----:B------:R-:W-:Y:S01]  /*4e30*/  SHF.R.U32.HI R3, RZ, R6, R3 ;  /* 0x00000006ff037219 */ /* 0x000fe20000011603 */
[----:B------:R-:W-:-:S04]  /*4e40*/  FMUL R6, R0, UR4 ;  /* 0x0000000400067c20 */ /* 0x000fc80008400000 */
[----:B------:R-:W1:Y:S01]  /*4e50*/  LDC R19, c[0x0][0x148] ;  /* 0x00005200ff137b82 */ /* 0x000e620000000800 */
[----:B------:R3:W0:Y:S01]  /*4e60*/  F2I.U32.TRUNC.NTZ R14, R6 ;  /* 0x00000006000e7305 */ /* 0x000622000020f000 */
[-CC-:B--2---:R-:W-:Y:S02]  /*4e70*/  SHF.R.U64 R13, R10, R8.reuse, R3.reuse ;  /* 0x000000080a0d7219 */ /* 0x184fe40000001203 */
[----:B------:R-:W-:-:S04]  /*4e80*/  SHF.R.U32.HI R0, RZ, R8, R3 ;  /* 0x00000008ff007219 */ /* 0x000fc80000011603 */
[----:B------:R-:W2:Y:S01]  /*4e90*/  LDC R21, c[0x0][0x648] ;  /* 0x00019200ff157b82 */ /* 0x000ea20000000800 */
[-CC-:B----4-:R-:W-:Y:S02]  /*4ea0*/  SHF.R.U64 R15, R13, R11.reuse, R0.reuse ;  /* 0x0000000b0d0f7219 */ /* 0x190fe40000001200 */
[----:B------:R-:W-:-:S03]  /*4eb0*/  SHF.R.U32.HI R5, RZ, R11, R0 ;  /* 0x0000000bff057219 */ /* 0x000fc60000011600 */
[----:B------:R-:W-:Y:S02]  /*4ec0*/  IMAD.MOV.U32 R4, RZ, RZ, R15 ;  /* 0x000000ffff047224 */ /* 0x000fe400078e000f */
[----:B------:R-:W4:Y:S01]  /*4ed0*/  LDC R26, c[0x0][0x638] ;  /* 0x00018e00ff1a7b82 */ /* 0x000f220000000800 */
[----:B0-----:R-:W-:-:S07]  /*4ee0*/  IMAD R12, R9, R7, R12 ;  /* 0x00000007090c7224 */ /* 0x001fce00078e020c */
[----:B------:R-:W0:Y:S08]  /*4ef0*/  LDC R27, c[0x0][0x610] ;  /* 0x00018400ff1b7b82 */ /* 0x000e300000000800 */
[----:B------:R-:W0:Y:S01]  /*4f00*/  LDC R28, c[0x0][0x600] ;  /* 0x00018000ff1c7b82 */ /* 0x000e220000000800 */
[----:B-123--:R-:W-:Y:S05]  /*4f10*/  @!P0 BRA `(.L_x_104) ;  /* 0x0000000000288947 */ /* 0x00efea0003800000 */
        /* <DEDUP_REMOVED lines=10> */
.L_x_104:
[----:B------:R-:W1:Y:S01]  /*4fc0*/  LDC R0, c[0x0][0x65c] ;  /* 0x00019700ff007b82 */ /* 0x000e620000000800 */
[----:B------:R-:W-:Y:S01]  /*4fd0*/  SHF.R.U64 R3, R4, R21, R5 ;  /* 0x0000001504037219 */ /* 0x000fe20000001205 */
[----:B------:R-:W-:Y:S02]  /*4fe0*/  IMAD.MOV R14, RZ, RZ, -R14 ;  /* 0x000000ffff0e7224 */ /* 0x000fe400078e0a0e */
[----:B------:R-:W-:Y:S02]  /*4ff0*/  IMAD.MOV.U32 R5, RZ, RZ, 0x1 ;  /* 0x00000001ff057424 */ /* 0x000fe400078e00ff */
[----:B------:R-:W-:Y:S01]  /*5000*/  IMAD.MOV R4, RZ, RZ, -R3 ;  /* 0x000000ffff047224 */ /* 0x000fe200078e0a03 */
[----:B-1----:R-:W-:Y:S02]  /*5010*/  ISETP.NE.AND P0, PT, R0, 0x1, PT ;  /* 0x000000010000780c */ /* 0x002fe40003f05270 */
[----:B------:R-:W-:-:S05]  /*5020*/  LOP3.LUT R0, R13, R66, RZ, 0xc0, !PT ;  /* 0x000000420d007212 */ /* 0x000fca00078ec0ff */
[----:B------:R-:W-:Y:S01]  /*5030*/  IMAD R71, R61, R3, R0 ;  /* 0x000000033d477224 */ /* 0x000fe200078e0200 */
[----:B------:R-:W-:Y:S01]  /*5040*/  LOP3.LUT R3, R10, R65, RZ, 0xc0, !PT ;  /* 0x000000410a037212 */ /* 0x000fe200078ec0ff */
[----:B----4-:R-:W-:-:S04]  /*5050*/  IMAD R0, R4, R26, R15 ;  /* 0x0000001a04007224 */ /* 0x010fc800078e020f */
[----:B------:R-:W-:Y:S02]  /*5060*/  @P0 IMAD R12, R19, R14, R20 ;  /* 0x0000000e130c0224 */ /* 0x000fe400078e0214 */
[----:B0-----:R-:W-:Y:S01]  /*5070*/  IMAD R4, R0, R28, R3 ;  /* 0x0000001c00047224 */ /* 0x001fe200078e0203 */
[----:B------:R-:W-:Y:S01]  /*5080*/  PRMT R0, R5, 0x7610, R0 ;  /* 0x0000761005007816 */ /* 0x000fe20000000000 */
[----:B------:R-:W-:-:S05]  /*5090*/  IMAD R71, R71, R27, R12 ;  /* 0x0000001b47477224 */ /* 0x000fca00078e020c */
[----:B------:R-:W-:Y:S02]  /*50a0*/  SEL R68, R4, R71, !P0 ;  /* 0x0000004704447207 */ /* 0x000fe40004000000 */
[----:B------:R-:W-:-:S07]  /*50b0*/  SEL R71, R71, R4, !P0 ;  /* 0x0000000447477207 */ /* 0x000fce0004000000 */
.L_x_102:
[----:B------:R-:W-:Y:S01]  /*50c0*/  UIADD3 UR39, UR40, UR39, URZ ;  /* 0x0000002728277290 */ /* 0x000fe2000fffe03f */
[----:B------:R-:W-:-:S03]  /*50d0*/  LOP3.LUT P0, RZ, R0, 0xff, RZ, 0xc0, !PT ;  /* 0x000000ff00ff7812 */ /* 0x000fc6000780c0ff */
[----:B------:R-:W-:Y:S02]  /*50e0*/  USHF.R.U32.HI UR4, URZ, 0x2, UR39 ;  /* 0x000000023f047899 */ /* 0x000fe40008011627 */
[----:B------:R-:W-:Y:S02]  /*50f0*/  UISETP.GT.U32.AND UP1, UPT, UR39, 0x3, UPT ;  /* 0x000000032700788c */ /* 0x000fe4000bf24070 */
[----:B------:R-:W-:Y:S02]  /*5100*/  ULOP3.LUT UR4, UR4, 0x1, URZ, 0xc0, !UPT ;  /* 0x0000000104047892 */ /* 0x000fe4000f8ec03f */
[----:B------:R-:W-:Y:S02]  /*5110*/  UISETP.LT.U32.AND UP1, UPT, UR40, 0x4, UP1 ;  /* 0x000000042800788c */ /* 0x000fe40008f21070 */
[----:B------:R-:W-:Y:S02]  /*5120*/  UISETP.NE.U32.AND UP0, UPT, UR4, 0x1, UPT ;  /* 0x000000010400788c */ /* 0x000fe4000bf05070 */
[----:B------:R-:W-:-:S02]  /*5130*/  USEL UR5, URZ, 0x1, !UP1 ;  /* 0x000000013f057887 */ /* 0x000fc4000c800000 */
[----:B------:R-:W-:Y:S02]  /*5140*/  UISETP.GT.U32.AND UP0, UPT, UR40, 0x3, !UP0 ;  /* 0x000000032800788c */ /* 0x000fe4000c704070 */
[----:B------:R-:W-:Y:S02]  /*5150*/  ULOP3.LUT UR39, UR39, 0x3, URZ, 0xc0, !UPT ;  /* 0x0000000327277892 */ /* 0x000fe4000f8ec03f */
[----:B------:R-:W-:-:S04]  /*5160*/  USEL UR4, URZ, 0x1, !UP0 ;  /* 0x000000013f047887 */ /* 0x000fc8000c000000 */
[----:B------:R-:W-:Y:S01]  /*5170*/  ULOP3.LUT UR38, UR4, UR38, UR5, 0x96, !UPT ;  /* 0x0000002604267292 */ /* 0x000fe2000f8e9605 */
[----:B------:R-:W-:Y:S11]  /*5180*/  @P0 BRA `(.L_x_105) ;  /* 0xffffffc000300947 */ /* 0x000ff6000383ffff */
[----:B------:R-:W-:Y:S05]  /*5190*/  EXIT ;  /* 0x000000000000794d */ /* 0x000fea0003800000 */
.L_x_3:
        /* <DEDUP_REMOVED lines=26> */
.L_x_107:
[-CC-:B------:R-:W-:Y:S01]  /*5340*/  SHF.R.U64 R30, R10, R14.reuse, R11.reuse ;  /* 0x0000000e0a1e7219 */ /* 0x180fe2000000120b */
[----:B------:R-:W0:Y:S01]  /*5350*/  LDC.64 R24, c[0x0][0x640] ;  /* 0x00019000ff187b82 */ /* 0x000e220000000a00 */
[----:B------:R-:W-:Y:S01]  /*5360*/  SHF.R.U32.HI R5, RZ, R14, R11 ;  /* 0x0000000eff057219 */ /* 0x000fe2000001160b */
[----:B------:R-:W-:Y:S01]  /*5370*/  IMAD.MOV.U32 R6, RZ, RZ, R18 ;  /* 0x000000ffff067224 */ /* 0x000fe200078e0012 */
[----:B------:R-:W-:Y:S01]  /*5380*/  IADD3 R9, P0, RZ, -R30, RZ ;  /* 0x8000001eff097210 */ /* 0x000fe20007f1e0ff */
[----:B------:R-:W-:Y:S01]  /*5390*/  IMAD.MOV.U32 R7, RZ, RZ, R17 ;  /* 0x000000ffff077224 */ /* 0x000fe200078e0011 */
[----:B------:R-:W-:Y:S01]  /*53a0*/  I2FP.F32.U32 R8, R4 ;  /* 0x0000000400087245 */ /* 0x000fe20000201000 */
[----:B------:R-:W-:Y:S01]  /*53b0*/  ULDC UR4, c[0x0][0x150] ;  /* 0x0000540000047ab9 */ /* 0x000fe20000000800 */
[----:B------:R-:W-:Y:S01]  /*53c0*/  IADD3.X R5, RZ, ~R5, RZ, P0, !PT ;  /* 0x80000005ff057210 */ /* 0x000fe200007fe4ff */
[----:B------:R-:W1:Y:S01]  /*53d0*/  LDC R12, c[0x0][0x618] ;  /* 0x00018600ff0c7b82 */ /* 0x000e620000000800 */
[----:B------:R-:W-:-:S04]  /*53e0*/  IMAD.WIDE.U32 R6, R9, R20, R6 ;  /* 0x0000001409067225 */ /* 0x000fc800078e0006 */
[----:B------:R-:W-:Y:S01]  /*53f0*/  FMUL R11, R8, UR4 ;  /* 0x00000004080b7c20 */ /* 0x000fe20008400000 */
[----:B------:R-:W-:Y:S01]  /*5400*/  ULDC UR4, c[0x0][0x154] ;  /* 0x0000550000047ab9 */ /* 0x000fe20000000800 */
[----:B------:R-:W-:Y:S01]  /*5410*/  IMAD R8, R5, R20, RZ ;  /* 0x0000001405087224 */ /* 0x000fe200078e02ff */
[----:B------:R-:W2:Y:S03]  /*5420*/  LDC R13, c[0x0][0x144] ;  /* 0x00005100ff0d7b82 */ /* 0x000ea60000000800 */
[----:B------:R-:W-:Y:S01]  /*5430*/  IMAD R5, R9, R21, R8 ;  /* 0x0000001509057224 */ /* 0x000fe200078e0208 */
[----:B------:R-:W3:Y:S01]  /*5440*/  F2I.U32.TRUNC.NTZ R11, R11 ;  /* 0x0000000b000b7305 */ /* 0x000ee2000020f000 */
[----:B------:R-:W-:Y:S02]  /*5450*/  IMAD.MOV.U32 R8, RZ, RZ, -0x1 ;  /* 0xffffffffff087424 */ /* 0x000fe400078e00ff */
[----:B------:R-:W-:Y:S01]  /*5460*/  IMAD.IADD R5, R7, 0x1, R5 ;  /* 0x0000000107057824 */ /* 0x000fe200078e0205 */
[----:B------:R-:W-:Y:S01]  /*5470*/  I2FP.F32.U32 R7, R3 ;  /* 0x0000000300077245 */ /* 0x000fe20000201000 */
[----:B------:R-:W4:Y:S01]  /*5480*/  LDC R20, c[0x0][0x608] ;  /* 0x00018200ff147b82 */ /* 0x000f220000000800 */
[----:B0-----:R-:W-:-:S03]  /*5490*/  ISETP.NE.U32.AND P0, PT, R24, RZ, PT ;  /* 0x000000ff1800720c */ /* 0x001fc60003f05070 */
[----:B------:R-:W-:Y:S01]  /*54a0*/  FMUL R7, R7, UR4 ;  /* 0x0000000407077c20 */ /* 0x000fe20008400000 */
[----:B------:R-:W-:-:S03]  /*54b0*/  ISETP.NE.AND.EX P0, PT, R25, RZ, PT, P0 ;  /* 0x000000ff1900720c */ /* 0x000fc60003f05300 */
[----:B------:R-:W0:Y:S01]  /*54c0*/  LDC R9, c[0x0][0x658] ;  /* 0x00019600ff097b82 */ /* 0x000e220000000800 */
[-C--:B-1----:R-:W-:Y:S01]  /*54d0*/  SHF.R.U64 R10, R6, R12.reuse, R5 ;  /* 0x0000000c060a7219 */ /* 0x082fe20000001205 */
[----:B---3--:R-:W-:Y:S01]  /*54e0*/  IMAD.MOV R6, RZ, RZ, -R11 ;  /* 0x000000ffff067224 */ /* 0x008fe200078e0a0b */
[----:B------:R-:W-:Y:S02]  /*54f0*/  SHF.R.U32.HI R5, RZ, R12, R5 ;  /* 0x0000000cff057219 */ /* 0x000fe40000011605 */
[----:B------:R1:W3:Y:S03]  /*5500*/  F2I.U32.TRUNC.NTZ R12, R7 ;  /* 0x00000007000c7305 */ /* 0x0002e6000020f000 */
[----:B------:R-:W1:Y:S01]  /*5510*/  LDC R14, c[0x0][0x148] ;  /* 0x00005200ff0e7b82 */ /* 0x000e620000000800 */
[----:B--2---:R-:W-:Y:S02]  /*5520*/  IMAD R23, R13, R6, R4 ;  /* 0x000000060d177224 */ /* 0x004fe400078e0204 */
[----:B------:R-:W-:-:S05]  /*5530*/  IMAD.MOV.U32 R6, RZ, RZ, 0x1 ;  /* 0x00000001ff067424 */ /* 0x000fca00078e00ff */
[----:B------:R-:W2:Y:S01]  /*5540*/  LDC R21, c[0x0][0x600] ;  /* 0x00018000ff157b82 */ /* 0x000ea20000000800 */
[-CC-:B----4-:R-:W-:Y:S02]  /*5550*/  SHF.R.U64 R13, R10, R20.reuse, R5.reuse ;  /* 0x000000140a0d7219 */ /* 0x190fe40000001205 */
[----:B------:R-:W-:-:S05]  /*5560*/  SHF.R.U32.HI R4, RZ, R20, R5 ;  /* 0x00000014ff047219 */ /* 0x000fca0000011605 */
[----:B------:R-:W4:Y:S01]  /*5570*/  LDC R22, c[0x0][0x648] ;  /* 0x00019200ff167b82 */ /* 0x000f220000000800 */
[-CC-:B0-----:R-:W-:Y:S02]  /*5580*/  SHF.R.U64 R15, R13, R9.reuse, R4.reuse ;  /* 0x000000090d0f7219 */ /* 0x181fe40000001204 */
[-C--:B------:R-:W-:Y:S02]  /*5590*/  SHF.L.U32 R8, R8, R9.reuse, RZ ;  /* 0x0000000908087219 */ /* 0x080fe400000006ff */
[-C--:B------:R-:W-:Y:S01]  /*55a0*/  SHF.R.U32.HI R5, RZ, R9.reuse, R4 ;  /* 0x00000009ff057219 */ /* 0x080fe20000011604 */
[----:B------:R-:W-:Y:S01]  /*55b0*/  IMAD.MOV.U32 R4, RZ, RZ, R15 ;  /* 0x000000ffff047224 */ /* 0x000fe200078e000f */
[----:B------:R-:W-:Y:S01]  /*55c0*/  SHF.L.U32 R20, R6, R9, RZ ;  /* 0x0000000906147219 */ /* 0x000fe200000006ff */
[----:B------:R-:W0:Y:S01]  /*55d0*/  LDC R26, c[0x0][0x638] ;  /* 0x00018e00ff1a7b82 */ /* 0x000e220000000800 */
[----:B------:R-:W-:-:S07]  /*55e0*/  LOP3.LUT R28, RZ, R8, RZ, 0x33, !PT ;  /* 0x00000008ff1c7212 */ /* 0x000fce00078e33ff */
        /* <DEDUP_REMOVED lines=12> */
.L_x_108:
[----:B------:R-:W1:Y:S01]  /*56b0*/  LDC R6, c[0x0][0x65c] ;  /* 0x00019700ff067b82 */ /* 0x000e620000000800 */
[----:B----4-:R-:W-:Y:S01]  /*56c0*/  SHF.R.U64 R5, R4, R22, R5 ;  /* 0x0000001604057219 */ /* 0x010fe20000001205 */
[----:B------:R-:W-:Y:S01]  /*56d0*/  VIADD R7, R21, 0xffffffff ;  /* 0xffffffff15077836 */ /* 0x000fe20000000000 */
[----:B------:R-:W-:Y:S01]  /*56e0*/  LOP3.LUT R4, R13, R28, RZ, 0xc0, !PT ;  /* 0x0000001c0d047212 */ /* 0x000fe200078ec0ff */
[----:B------:R-:W-:-:S03]  /*56f0*/  IMAD.MOV R12, RZ, RZ, -R12 ;  /* 0x000000ffff0c7224 */ /* 0x000fc600078e0a0c */
[----:B------:R-:W-:Y:S01]  /*5700*/  LOP3.LUT R10, R10, R7, RZ, 0xc0, !PT ;  /* 0x000000070a0a7212 */ /* 0x000fe200078ec0ff */
[----:B------:R-:W-:Y:S01]  /*5710*/  IMAD R4, R20, R5, R4 ;  /* 0x0000000514047224 */ /* 0x000fe200078e0204 */
[----:B-1----:R-:W-:Y:S01]  /*5720*/  ISETP.NE.AND P0, PT, R6, 0x1, PT ;  /* 0x000000010600780c */ /* 0x002fe20003f05270 */
[----:B------:R-:W-:-:S12]  /*5730*/  IMAD.MOV R6, RZ, RZ, -R5 ;  /* 0x000000ffff067224 */ /* 0x000fd800078e0a05 */
[----:B------:R-:W-:Y:S02]  /*5740*/  @P0 IMAD R23, R14, R12, R3 ;  /* 0x0000000c0e170224 */ /* 0x000fe400078e0203 */
[----:B0-----:R-:W-:Y:S02]  /*5750*/  IMAD R3, R6, R26, R15 ;  /* 0x0000001a06037224 */ /* 0x001fe400078e020f */
[----:B------:R-:W-:Y:S02]  /*5760*/  IMAD R32, R4, R32, R23 ;  /* 0x0000002004207224 */ /* 0x000fe400078e0217 */
[----:B------:R-:W-:Y:S02]  /*5770*/  IMAD R3, R3, R21, R10 ;  /* 0x0000001503037224 */ /* 0x000fe400078e020a */
[----:B------:R-:W-:-:S03]  /*5780*/  IMAD.MOV.U32 R6, RZ, RZ, 0x1 ;  /* 0x00000001ff067424 */ /* 0x000fc600078e00ff */
[----:B------:R-:W-:Y:S02]  /*5790*/  SEL R31, R3, R32, !P0 ;  /* 0x00000020031f7207 */ /* 0x000fe40004000000 */
[----:B------:R-:W-:-:S07]  /*57a0*/  SEL R32, R32, R3, !P0 ;  /* 0x0000000320207207 */ /* 0x000fce0004000000 */
.L_x_106:
[----:B------:R-:W-:-:S08]  /*57b0*/  NOP ;  /* 0x0000000000007918 */ /* 0x000fd00000000000 */
[----:B------:R-:W0:-:S00]  /*57c0*/  USETMAXREG.DEALLOC.CTAPOOL 0x28 ;  /* 0x00000028000079c8 */ /* 0x000e0000080e0500 */
[----:B0-----:R-:W-:-:S13]  /*57d0*/  ISETP.NE.AND P0, PT, R2, RZ, PT ;  /* 0x000000ff0200720c */ /* 0x001fda0003f05270 */
[----:B------:R-:W-:Y:S05]  /*57e0*/  @P0 EXIT ;  /* 0x000000000000094d */ /* 0x000fea0003800000 */
[----:B------:R-:W-:Y:S01]  /*57f0*/  LOP3.LUT P0, RZ, R6, 0xff, RZ, 0xc0, !PT ;  /* 0x000000ff06ff7812 */ /* 0x000fe2000780c0ff */
[----:B------:R-:W-:Y:S02]  /*5800*/  IMAD.MOV.U32 R25, RZ, RZ, 0x1 ;  /* 0x00000001ff197424 */ /* 0x000fe400078e00ff */
[----:B------:R-:W-:-:S10]  /*5810*/  IMAD.MOV.U32 R24, RZ, RZ, RZ ;  /* 0x000000ffff187224 */ /* 0x000fd400078e00ff */
[----:B------:R-:W-:Y:S05]  /*5820*/  @!P0 BRA `(.L_x_109) ;  /* 0x00000014000c8947 */ /* 0x000fea0003800000 */
[----:B------:R-:W0:Y:S01]  /*5830*/  LDC R2, c[0x0][0x28c] ;  /* 0x0000a300ff027b82 */ /* 0x000e220000000800 */
[----:B------:R-:W-:Y:S01]  /*5840*/  ISETP.NE.AND P1, PT, R27, RZ, PT ;  /* 0x000000ff1b00720c */ /* 0x000fe20003f25270 */
[----:B------:R-:W-:Y:S01]  /*5850*/  ULDC UR37, c[0x0][0x658] ;  /* 0x0001960000257ab9 */ /* 0x000fe20000000800 */
[----:B------:R-:W-:Y:S01]  /*5860*/  LOP3.LUT P0, RZ, R0, 0x1f, RZ, 0xc0, !PT ;  /* 0x0000001f00ff7812 */ /* 0x000fe2000780c0ff */
[----:B------:R-:W-:Y:S01]  /*5870*/  UMOV UR4, 0xffffffff ;  /* 0xffffffff00047882 */ /* 0x000fe20000000000 */
[----:B------:R-:W-:Y:S01]  /*5880*/  LOP3.LUT R19, R19, 0xfffffffe, RZ, 0xc0, !PT ;  /* 0xfffffffe13137812 */ /* 0x000fe200078ec0ff */
[----:B------:R-:W-:Y:S01]  /*5890*/  BSSY B7, `(.L_x_109) ;  /* 0x000013c000077945 */ /* 0x000fe20003800000 */
[----:B------:R-:W-:Y:S01]  /*58a0*/  ISETP.NE.OR P0, PT, R27, RZ, !P0 ;  /* 0x000000ff1b00720c */ /* 0x000fe20004705670 */
[----:B------:R-:W-:Y:S01]  /*58b0*/  USHF.L.U32 UR4, UR4, UR37, URZ ;  /* 0x0000002504047299 */ /* 0x000fe2000800063f */
[----:B------:R-:W-:Y:S01]  /*58c0*/  IMAD.MOV.U32 R26, RZ, RZ, 0x1 ;  /* 0x00000001ff1a7424 */ /* 0x000fe200078e00ff */
[----:B------:R-:W-:Y:S01]  /*58d0*/  LOP3.LUT R22, R16, 0x2, RZ, 0xfc, !PT ;  /* 0x0000000210167812 */ /* 0x000fe200078efcff */
[----:B------:R-:W-:Y:S01]  /*58e0*/  IMAD.MOV.U32 R25, RZ, RZ, 0x1 ;  /* 0x00000001ff197424 */ /* 0x000fe200078e00ff */
[----:B------:R-:W-:Y:S01]  /*58f0*/  ULDC UR39, c[0x0][0x600] ;  /* 0x0001800000277ab9 */ /* 0x000fe20000000800 */
[----:B------:R-:W-:Y:S01]  /*5900*/  IMAD.MOV.U32 R24, RZ, RZ, RZ ;  /* 0x000000ffff187224 */ /* 0x000fe200078e00ff */
[----:B------:R-:W-:Y:S01]  /*5910*/  @P1 LOP3.LUT R19, R19, 0x1, RZ, 0xfc, !PT ;  /* 0x0000000113131812 */ /* 0x000fe200078efcff */
[----:B------:R-:W-:Y:S01]  /*5920*/  UMOV UR5, 0x1 ;  /* 0x0000000100057882 */ /* 0x000fe20000000000 */
[----:B------:R-:W-:-:S02]  /*5930*/  UIADD3 UR39, UR39, -0x1, URZ ;  /* 0xffffffff27277890 */ /* 0x000fc4000fffe03f */
[----:B------:R-:W-:Y:S01]  /*5940*/  LOP3.LUT R19, R19, 0xfffffffb, RZ, 0xc0, !PT ;  /* 0xfffffffb13137812 */ /* 0x000fe200078ec0ff */
[----:B------:R-:W-:Y:S02]  /*5950*/  USHF.L.U32 UR37, UR5, UR37, URZ ;  /* 0x0000002505257299 */ /* 0x000fe4000800063f */
[----:B------:R-:W-:Y:S01]  /*5960*/  ULOP3.LUT UR38, URZ, UR4, URZ, 0x33, !UPT ;  /* 0x000000043f267292 */ /* 0x000fe2000f8e333f */
[----:B------:R-:W-:Y:S01]  /*5970*/  @P0 LOP3.LUT R19, R19, 0x4, RZ, 0xfc, !PT ;  /* 0x0000000413130812 */ /* 0x000fe200078efcff */
[----:B------:R-:W-:Y:S01]  /*5980*/  ULDC.64 UR46, c[0x0][0x198] ;  /* 0x00006600002e7ab9 */ /* 0x000fe20000000a00 */
[----:B0-----:R-:W-:-:S05]  /*5990*/  VIADD R2, R2, 0x3f ;  /* 0x0000003f02027836 */ /* 0x001fca0000000000 */
[----:B------:R-:W-:-:S04]  /*59a0*/  SHF.R.S32.HI R3, RZ, 0x1f, R2 ;  /* 0x0000001fff037819 */ /* 0x000fc80000011402 */
[----:B------:R-:W-:-:S04]  /*59b0*/  LEA.HI R3, R3, R2, RZ, 0x6 ;  /* 0x0000000203037211 */ /* 0x000fc800078f30ff */
[----:B------:R-:W-:-:S04]  /*59c0*/  SHF.R.S32.HI R23, RZ, 0x6, R3 ;  /* 0x00000006ff177819 */ /* 0x000fc80000011403 */
[----:B------:R-:W-:-:S07]  /*59d0*/  IADD3 R28, R23, 0x1, RZ ;  /* 0x00000001171c7810 */ /* 0x000fce0007ffe0ff */
.L_x_123:
[----:B------:R-:W-:-:S03]  /*59e0*/  UMOV UR4, 0xffffffff ;  /* 0xffffffff00047882 */ /* 0x000fc60000000000 */
[----:B------:R-:W-:Y:S05]  /*59f0*/  BRA.DIV UR4, `(.L_x_110) ;  /* 0x0000001604b47947 */ /* 0x000fea000b800000 */
[----:B------:R-:W-:-:S13]  /*5a00*/  ELECT P6, URZ, PT ;  /* 0x00000000003f782f */ /* 0x000fda00038c0000 */
.L_x_136:
[----:B------:R-:W-:Y:S04]  /*5a10*/  BSSY B6, `(.L_x_111) ;  /* 0x00000ae000067945 */ /* 0x000fe80003800000 */
[----:B------:R-:W-:Y:S05]  /*5a20*/  @!P6 BRA `(.L_x_112) ;  /* 0x0000000800b0e947 */ /* 0x000fea0003800000 */
[----:B------:R-:W0:Y:S01]  /*5a30*/  S2R R0, SR_CgaCtaId ;  /* 0x0000000000007919 */ /* 0x000e220000008800 */
[----:B------:R-:W-:-:S04]  /*5a40*/  MOV R29, 0x400 ;  /* 0x00000400001d7802 */ /* 0x000fc80000000f00 */
[----:B0-----:R-:W-:-:S05]  /*5a50*/  LEA R29, R0, R29, 0x18 ;  /* 0x0000001d001d7211 */ /* 0x001fca00078ec0ff */
[----:B------:R-:W-:-:S05]  /*5a60*/  VIADD R0, R29, 0x800 ;  /* 0x000008001d007836 */ /* 0x000fca0000000000 */
[----:B------:R-:W-:-:S13]  /*5a70*/  LOP3.LUT P0, RZ, R0, 0x9f, RZ, 0xc0, !PT ;  /* 0x0000009f00ff7812 */ /* 0x000fda000780c0ff */
[----:B------:R-:W-:Y:S05]  /*5a80*/  @!P0 BRA `(.L_x_113) ;  /* 0x0000000000408947 */ /* 0x000fea0003800000 */
[----:B------:R-:W-:Y:S01]  /*5a90*/  MOV R2, 0x0 ;  /* 0x0000000000027802 */ /* 0x000fe20000000f00 */
[----:B------:R-:W-:Y:S01]  /*5aa0*/  ULDC.64 UR4, c[0x4][0x70] ;  /* 0x01001c0000047ab9 */ /* 0x000fe20000000a00 */
[----:B------:R-:W-:Y:S01]  /*5ab0*/  ULDC.64 UR6, c[0x4][0x8] ;  /* 0x0100020000067ab9 */ /* 0x000fe20000000a00 */
[----:B------:R-:W-:Y:S02]  /*5ac0*/  IMAD.U32 R4, RZ, RZ, UR4 ;  /* 0x00000004ff047e24 */ /* 0x000fe4000f8e00ff */
[----:B------:R-:W-:Y:S01]  /*5ad0*/  IMAD.U32 R5, RZ, RZ, UR5 ;  /* 0x00000005ff057e24 */ /* 0x000fe2000f8e00ff */
[----:B------:R-:W0:Y:S01]  /*5ae0*/  LDC.64 R2, c[0x4][R2] ;  /* 0x0100000002027b82 */ /* 0x000e220000000a00 */
[----:B------:R-:W-:Y:S01]  /*5af0*/  ULDC.64 UR4, c[0x4][0x78] ;  /* 0x01001e0000047ab9 */ /* 0x000fe20000000a00 */
[----:B------:R-:W-:Y:S02]  /*5b00*/  IMAD.U32 R10, RZ, RZ, UR6 ;  /* 0x00000006ff0a7e24 */ /* 0x000fe4000f8e00ff */
[----:B------:R-:W-:-:S02]  /*5b10*/  IMAD.U32 R6, RZ, RZ, UR4 ;  /* 0x00000004ff067e24 */ /* 0x000fc4000f8e00ff */
[----:B------:R-:W-:Y:S02]  /*5b20*/  IMAD.U32 R7, RZ, RZ, UR5 ;  /* 0x00000005ff077e24 */ /* 0x000fe4000f8e00ff */
[----:B------:R-:W-:Y:S02]  /*5b30*/  IMAD.U32 R11, RZ, RZ, UR7 ;  /* 0x00000007ff0b7e24 */ /* 0x000fe4000f8e00ff */
[----:B------:R-:W-:Y:S02]  /*5b40*/  IMAD.MOV.U32 R8, RZ, RZ, 0x70 ;  /* 0x00000070ff087424 */ /* 0x000fe400078e00ff */
[----:B------:R-:W-:Y:S02]  /*5b50*/  IMAD.MOV.U32 R12, RZ, RZ, 0x1 ;  /* 0x00000001ff0c7424 */ /* 0x000fe400078e00ff */
[----:B------:R-:W-:-:S07]  /*5b60*/  IMAD.MOV.U32 R13, RZ, RZ, RZ ;  /* 0x000000ffff0d7224 */ /* 0x000fce00078e00ff */
[----:B------:R-:W-:-:S07]  /*5b70*/  LEPC R20, `(.L_x_113) ;  /* 0x000000001014794e */ /* 0x000fce0000000000 */
[----:B0-----:R-:W-:Y:S05]  /*5b80*/  CALL.ABS.NOINC R2 ;  /* 0x0000000002007343 */ /* 0x001fea0003c00000 */
.L_x_113:
        /* <DEDUP_REMOVED lines=19> */
.L_x_114:
[----:B------:R-:W0:Y:S02]  /*5cc0*/  LDC R0, c[0x0][0x28c] ;  /* 0x0000a300ff007b82 */ /* 0x000e240000000800 */
[----:B0-----:R-:W-:-:S13]  /*5cd0*/  ISETP.GE.AND P0, PT, R0, 0x1, PT ;  /* 0x000000010000780c */ /* 0x001fda0003f06270 */
[----:B------:R-:W-:Y:S05]  /*5ce0*/  @!P0 BRA `(.L_x_112) ;  /* 0x0000000800008947 */ /* 0x000fea0003800000 */
[----:B------:R-:W-:Y:S01]  /*5cf0*/  SHF.L.U32 R32, R32, 0x7, RZ ;  /* 0x0000000720207819 */ /* 0x000fe200000006ff */
[----:B------:R-:W-:Y:S02]  /*5d00*/  IMAD.SHL.U32 R31, R31, 0x40, RZ ;  /* 0x000000401f1f7824 */ /* 0x000fe400078e00ff */
[----:B------:R-:W-:Y:S02]  /*5d10*/  IMAD.MOV.U32 R2, RZ, RZ, RZ ;  /* 0x000000ffff027224 */ /* 0x000fe400078e00ff */
[----:B------:R-:W-:Y:S02]  /*5d20*/  IMAD.MOV.U32 R3, RZ, RZ, R28 ;  /* 0x000000ffff037224 */ /* 0x000fe400078e001c */
[----:B------:R-:W-:Y:S02]  /*5d30*/  IMAD.MOV.U32 R4, RZ, RZ, R25 ;  /* 0x000000ffff047224 */ /* 0x000fe400078e0019 */
[----:B------:R-:W-:Y:S02]  /*5d40*/  IMAD.MOV.U32 R5, RZ, RZ, R24 ;  /* 0x000000ffff057224 */ /* 0x000fe400078e0018 */
[----:B------:R-:W-:-:S02]  /*5d50*/  VIADD R6, R32, 0x8 ;  /* 0x0000000820067836 */ /* 0x000fc40000000000 */
[C---:B------:R-:W-:Y:S02]  /*5d60*/  VIADD R7, R32.reuse, 0x10 ;  /* 0x0000001020077836 */ /* 0x040fe40000000000 */
[C---:B------:R-:W-:Y:S02]  /*5d70*/  VIADD R8, R32.reuse, 0x18 ;  /* 0x0000001820087836 */ /* 0x040fe40000000000 */
[C---:B------:R-:W-:Y:S02]  /*5d80*/  VIADD R9, R32.reuse, 0x20 ;  /* 0x0000002020097836 */ /* 0x040fe40000000000 */
[C---:B------:R-:W-:Y:S02]  /*5d90*/  VIADD R10, R32.reuse, 0x28 ;  /* 0x00000028200a7836 */ /* 0x040fe40000000000 */
[C---:B------:R-:W-:Y:S02]  /*5da0*/  VIADD R11, R32.reuse, 0x30 ;  /* 0x00000030200b7836 */ /* 0x040fe40000000000 */
        /* <DEDUP_REMOVED lines=8> */
[----:B------:R-:W-:-:S07]  /*5e30*/  VIADD R36, R32, 0x78 ;  /* 0x0000007820247836 */ /* 0x000fce0000000000 */
.L_x_118:
[----:B------:R-:W-:Y:S02]  /*5e40*/  LEA R37, R5, R29, 0x3 ;  /* 0x0000001d05257211 */ /* 0x000fe400078e18ff */
[----:B------:R-:W-:-:S04]  /*5e50*/  SHF.L.U32 R0, R4, 0x1f, RZ ;  /* 0x0000001f04007819 */ /* 0x000fc800000006ff */
[----:B------:R-:W0:Y:S02]  /*5e60*/  SYNCS.PHASECHK.TRANS64.TRYWAIT P0, [R37+URZ+0x20], R0 ;  /* 0x00002000250075a7 */ /* 0x000e24000800017f */
[----:B0-----:R-:W-:Y:S05]  /*5e70*/  @!P0 BRA `(.L_x_115) ;  /* 0x0000001000b48947 */ /* 0x001fea0003800000 */
.L_x_137:
[----:B------:R-:W-:-:S13]  /*5e80*/  ISETP.NE.AND P0, PT, R27, RZ, PT ;  /* 0x000000ff1b00720c */ /* 0x000fda0003f05270 */
[----:B0-----:R-:W0:Y:S02]  /*5e90*/  @!P0 LDC R0, c[0x0][0x500] ;  /* 0x00014000ff008b82 */ /* 0x001e240000000800 */
[----:B0-----:R0:W-:Y:S02]  /*5ea0*/  @!P0 SYNCS.ARRIVE.TRANS64 RZ, [R37+URZ], R0 ;  /* 0x0000000025ff89a7 */ /* 0x0011e4000800003f */
[----:B0-----:R-:W-:-:S04]  /*5eb0*/  PRMT R0, R22, 0x9910, RZ ;  /* 0x0000991016007816 */ /* 0x001fc800000000ff */
[----:B------:R-:W-:-:S13]  /*5ec0*/  ISETP.NE.AND P0, PT, R0, 0x2, PT ;  /* 0x000000020000780c */ /* 0x000fda0003f05270 */
[----:B------:R-:W-:Y:S05]  /*5ed0*/  @P0 BRA `(.L_x_116) ;  /* 0x0000000000040947 */ /* 0x000fea0003800000 */
[----:B------:R-:W-:Y:S01]  /*5ee0*/  BPT.TRAP 0x1 ;  /* 0x000000040000795c */ /* 0x000fe20000300000 */
.L_x_116:
[----:B------:R-:W-:-:S13]  /*5ef0*/  LOP3.LUT P0, RZ, R19, 0x4, RZ, 0xc0, !PT ;  /* 0x0000000413ff7812 */ /* 0x000fda000780c0ff */
[----:B------:R-:W-:Y:S05]  /*5f00*/  @P0 BRA `(.L_x_117) ;  /* 0x0000000000040947 */ /* 0x000fea0003800000 */
[----:B------:R-:W-:Y:S01]  /*5f10*/  BPT.TRAP 0x1 ;  /* 0x000000040000795c */ /* 0x000fe20000300000 */
.L_x_117:
[----:B------:R-:W-:Y:S01]  /*5f20*/  IMAD R0, R5, 0x8000, R29 ;  /* 0x0000800005007824 */ /* 0x000fe200078e021d */
[----:B------:R-:W-:Y:S01]  /*5f30*/  R2UR UR25, R37 ;  /* 0x00000000251972ca */ /* 0x000fe200000e0000 */
[----:B------:R-:W-:Y:S01]  /*5f40*/  UIADD3 UR14, UP0, UR46, 0xf0, URZ ;  /* 0x000000f02e0e7890 */ /* 0x000fe2000ff1e03f */
[----:B------:R-:W-:Y:S01]  /*5f50*/  R2UR UR27, R2 ;  /* 0x00000000021b72ca */ /* 0x000fe200000e0000 */
[----:B------:R-:W-:Y:S01]  /*5f60*/  UMOV UR6, 0x0 ;  /* 0x0000000000067882 */ /* 0x000fe20000000000 */
[----:B------:R-:W-:Y:S01]  /*5f70*/  R2UR UR4, R0 ;  /* 0x00000000000472ca */ /* 0x000fe200000e0000 */
[----:B------:R-:W-:Y:S01]  /*5f80*/  UIADD3.X UR15, URZ, UR47, URZ, UP0, !UPT ;  /* 0x0000002f3f0f7290 */ /* 0x000fe200087fe43f */
[----:B------:R-:W-:Y:S01]  /*5f90*/  R2UR UR28, R30 ;  /* 0x000000001e1c72ca */ /* 0x000fe200000e0000 */
[----:B------:R-:W-:Y:S01]  /*5fa0*/  UMOV UR7, 0x10000000 ;  /* 0x1000000000077882 */ /* 0x000fe20000000000 */
[----:B------:R-:W-:Y:S01]  /*5fb0*/  R2UR UR26, R32 ;  /* 0x00000000201a72ca */ /* 0x000fe200000e0000 */
[----:B------:R-:W-:Y:S01]  /*5fc0*/  VIADD R3, R3, 0xffffffff ;  /* 0xffffffff03037836 */ /* 0x000fe20000000000 */
[----:B------:R-:W-:Y:S01]  /*5fd0*/  R2UR UR18, R6 ;  /* 0x00000000061272ca */ /* 0x000fe200000e0000 */
[----:B------:R-:W-:Y:S01]  /*5fe0*/  UIADD3 UR22, UP0, UR46, 0x1f0, URZ ;  /* 0x000001f02e167890 */ /* 0x000fe2000ff1e03f */
[----:B------:R-:W-:Y:S01]  /*5ff0*/  R2UR UR10, R7 ;  /* 0x00000000070a72ca */ /* 0x000fe200000e0000 */
[----:B------:R-:W-:Y:S01]  /*6000*/  UMOV UR17, UR25 ;  /* 0x0000001900117c82 */ /* 0x000fe20008000000 */
[----:B------:R-:W-:Y:S01]  /*6010*/  R2UR UR42, R8 ;  /* 0x00000000082a72ca */ /* 0x000fe200000e0000 */
[----:B------:R-:W-:Y:S01]  /*6020*/  UMOV UR19, UR27 ;  /* 0x0000001b00137c82 */ /* 0x000fe20008000000 */
[----:B------:R-:W-:Y:S01]  /*6030*/  R2UR UR50, R9 ;  /* 0x00000000093272ca */ /* 0x000fe200000e0000 */
[----:B------:R-:W-:Y:S01]  /*6040*/  UIADD3 UR24, UR4, 0x800, URZ ;  /* 0x0000080004187890 */ /* 0x000fe2000fffe03f */
[----:B------:R-:W-:Y:S01]  /*6050*/  R2UR UR34, R12 ;  /* 0x000000000c2272ca */ /* 0x000fe200000e0000 */
[----:B------:R-:W-:Y:S01]  /*6060*/  UIADD3 UR16, UR4, 0x1000, URZ ;  /* 0x0000100004107890 */ /* 0x000fe2000fffe03f */
[----:B------:R-:W-:Y:S01]  /*6070*/  R2UR UR5, R5 ;  /* 0x00000000050572ca */ /* 0x000fe200000e0000 */
[----:B------:R-:W-:Y:S01]  /*6080*/  UIADD3 UR8, UR4, 0x1800, URZ ;  /* 0x0000180004087890 */ /* 0x000fe2000fffe03f */
[----:B------:R-:W-:Y:S01]  /*6090*/  R2UR UR13, R33 ;  /* 0x00000000210d72ca */ /* 0x000fe200000e0000 */
[----:B------:R-:W-:Y:S01]  /*60a0*/  UMOV UR20, UR28 ;  /* 0x0000001c00147c82 */ /* 0x000fe20008000000 */
[----:B------:R-:W-:Y:S01]  /*60b0*/  UIADD3 UR40, UR4, 0x2000, URZ ;  /* 0x0000200004287890 */ /* 0x000fe2000fffe03f */
[----:B------:R-:W-:Y:S01]  /*60c0*/  ISETP.GT.AND P1, PT, R3, 0x1, PT ;  /* 0x000000010300780c */ /* 0x000fe20003f24270 */
[----:B------:R0:W-:Y:S01]  /*60d0*/  UTMALDG.3D [UR24], [UR14], desc[UR6] ;  /* 0x000006180e0075b4 */ /* 0x0001e20008011000 */
[----:B------:R-:W-:Y:S01]  /*60e0*/  UIADD3 UR48, UR4, 0x2800, URZ ;  /* 0x0000280004307890 */ /* 0x000fe2000fffe03f */
[----:B------:R-:W-:Y:S01]  /*60f0*/  VIADD R5, R5, 0x1 ;  /* 0x0000000105057836 */ /* 0x000fe20000000000 */
[----:B------:R-:W-:Y:S01]  /*6100*/  UMOV UR9, UR25 ;  /* 0x0000001900097c82 */ /* 0x000fe20008000000 */
[----:B------:R-:W-:Y:S01]  /*6110*/  UMOV UR11, UR27 ;  /* 0x0000001b000b7c82 */ /* 0x000fe20008000000 */
[----:B------:R-:W-:Y:S01]  /*6120*/  UMOV UR12, UR28 ;  /* 0x0000001c000c7c82 */ /* 0x000fe20008000000 */
[----:B------:R-:W-:Y:S01]  /*6130*/  UMOV UR41, UR25 ;  /* 0x0000001900297c82 */ /* 0x000fe20008000000 */
[----:B------:R-:W-:Y:S01]  /*6140*/  UMOV UR43, UR27 ;  /* 0x0000001b002b7c82 */ /* 0x000fe20008000000 */
[----:B------:R1:W-:Y:S01]  /*6150*/  UTMALDG.3D [UR16], [UR14], desc[UR6] ;  /* 0x000006100e0075b4 */ /* 0x0003e20008011000 */
[----:B------:R-:W-:Y:S01]  /*6160*/  UMOV UR44, UR28 ;  /* 0x0000001c002c7c82 */ /* 0x000fe20008000000 */
[----:B------:R-:W-:Y:S01]  /*6170*/  UMOV UR49, UR25 ;  /* 0x0000001900317c82 */ /* 0x000fe20008000000 */
[----:B------:R-:W-:Y:S01]  /*6180*/  UMOV UR51, UR27 ;  /* 0x0000001b00337c82 */ /* 0x000fe20008000000 */
[----:B------:R-:W-:Y:S01]  /*6190*/  UMOV UR52, UR28 ;  /* 0x0000001c00347c82 */ /* 0x000fe20008000000 */
[----:B------:R-:W-:Y:S01]  /*61a0*/  UIADD3 UR32, UR4, 0x4000, URZ ;  /* 0x0000400004207890 */ /* 0x000fe2000fffe03f */
[C---:B------:R-:W-:Y:S01]  /*61b0*/  ISETP.NE.AND P0, PT, R5.reuse, 0x4, PT ;  /* 0x000000040500780c */ /* 0x040fe20003f05270 */
[----:B------:R-:W-:Y:S01]  /*61c0*/  UMOV UR33, UR25 ;  /* 0x0000001900217c82 */ /* 0x000fe20008000000 */
[----:B------:R2:W-:Y:S01]  /*61d0*/  UTMALDG.3D [UR8], [UR14], desc[UR6] ;  /* 0x000006080e0075b4 */ /* 0x0005e20008011000 */
[----:B------:R-:W-:Y:S01]  /*61e0*/  UMOV UR35, UR27 ;  /* 0x0000001b00237c82 */ /* 0x000fe20008000000 */
[----:B------:R-:W-:Y:S01]  /*61f0*/  UMOV UR36, UR28 ;  /* 0x0000001c00247c82 */ /* 0x000fe20008000000 */
[----:B------:R-:W-:Y:S01]  /*6200*/  UIADD3.X UR23, URZ, UR47, URZ, UP0, !UPT ;  /* 0x0000002f3f177290 */ /* 0x000fe200087fe43f */
[----:B------:R-:W-:Y:S01]  /*6210*/  SEL R37, RZ, 0x1, P0 ;  /* 0x00000001ff257807 */ /* 0x000fe20000000000 */
[----:B------:R-:W-:Y:S01]  /*6220*/  VIADD R2, R2, 0x40 ;  /* 0x0000004002027836 */ /* 0x000fe20000000000 */
[----:B------:R-:W-:-:S02]  /*6230*/  SEL R5, R5, RZ, P0 ;  /* 0x000000ff05057207 */ /* 0x000fc40000000000 */
[----:B0-----:R-:W-:Y:S01]  /*6240*/  R2UR UR26, R10 ;  /* 0x000000000a1a72ca */ /* 0x001fe200000e0000 */
[----:B------:R-:W-:Y:S01]  /*6250*/  UIADD3 UR24, UR4, 0x3000, URZ ;  /* 0x0000300004187890 */ /* 0x000fe2000fffe03f */
[----:B------:R0:W-:Y:S01]  /*6260*/  UTMALDG.3D [UR40], [UR14], desc[UR6] ;  /* 0x000006280e0075b4 */ /* 0x0001e20008011000 */
[----:B------:R-:W-:Y:S02]  /*6270*/  LOP3.LUT R4, R4, R37, RZ, 0x3c, !PT ;  /* 0x0000002504047212 */ /* 0x000fe400078e3cff */
[----:B-1----:R-:W-:Y:S01]  /*6280*/  R2UR UR18, R11 ;  /* 0x000000000b1272ca */ /* 0x002fe200000e0000 */
[----:B------:R-:W-:Y:S01]  /*6290*/  UIADD3 UR16, UR4, 0x3800, URZ ;  /* 0x0000380004107890 */ /* 0x000fe2000fffe03f */
[----:B------:R-:W-:Y:S01]  /*62a0*/  UTMALDG.3D [UR48], [UR14], desc[UR6] ;  /* 0x000006300e0075b4 */ /* 0x000fe20008011000 */
[----:B--2---:R-:W-:Y:S01]  /*62b0*/  R2UR UR10, R13 ;  /* 0x000000000d0a72ca */ /* 0x004fe200000e0000 */
[----:B------:R-:W-:-:S04]  /*62c0*/  UIADD3 UR8, UR4, 0x4800, URZ ;  /* 0x0000480004087890 */ /* 0x000fc8000fffe03f */
[----:B------:R1:W-:Y:S01]  /*62d0*/  UTMALDG.3D [UR24], [UR14], desc[UR6] ;  /* 0x000006180e0075b4 */ /* 0x0003e20008011000 */
[----:B0-----:R-:W-:-:S04]  /*62e0*/  R2UR UR42, R14 ;  /* 0x000000000e2a72ca */ /* 0x001fc800000e0000 */
[----:B------:R0:W-:Y:S01]  /*62f0*/  UTMALDG.3D [UR16], [UR14], desc[UR6] ;  /* 0x000006100e0075b4 */ /* 0x0001e20008011000 */
[----:B------:R-:W-:Y:S01]  /*6300*/  UIADD3 UR40, UR4, 0x5000, URZ ;  /* 0x0000500004287890 */ /* 0x000fe2000fffe03f */
[----:B------:R2:W-:Y:S01]  /*6310*/  UTMALDG.3D [UR32], [UR14], desc[UR6] ;  /* 0x000006200e0075b4 */ /* 0x0005e20008011000 */
[----:B-1----:R-:W-:Y:S01]  /*6320*/  R2UR UR26, R15 ;  /* 0x000000000f1a72ca */ /* 0x002fe200000e0000 */
[----:B------:R-:W-:Y:S01]  /*6330*/  UIADD3 UR24, UR4, 0x5800, URZ ;  /* 0x0000580004187890 */ /* 0x000fe2000fffe03f */
[----:B------:R1:W-:Y:S01]  /*6340*/  UTMALDG.3D [UR8], [UR14], desc[UR6] ;  /* 0x000006080e0075b4 */ /* 0x0003e20008011000 */
[----:B0-----:R-:W-:Y:S01]  /*6350*/  R2UR UR18, R20 ;  /* 0x00000000141272ca */ /* 0x001fe200000e0000 */
[----:B------:R-:W-:-:S03]  /*6360*/  UIADD3 UR16, UR4, 0x6000, URZ ;  /* 0x0000600004107890 */ /* 0x000fc6000fffe03f */
[----:B------:R0:W-:Y:S01]  /*6370*/  UTMALDG.3D [UR40], [UR14], desc[UR6] ;  /* 0x000006280e0075b4 */ /* 0x0001e20008011000 */
[----:B--2---:R-:W-:Y:S01]  /*6380*/  R2UR UR34, R34 ;  /* 0x00000000222272ca */ /* 0x004fe200000e0000 */
[----:B------:R-:W-:-:S04]  /*6390*/  UIADD3 UR32, UR4, 0x7000, URZ ;  /* 0x0000700004207890 */ /* 0x000fc8000fffe03f */
[----:B------:R2:W-:Y:S01]  /*63a0*/  UTMALDG.3D [UR24], [UR14], desc[UR6] ;  /* 0x000006180e0075b4 */ /* 0x0005e20008011000 */
[----:B-1----:R-:W-:Y:S01]  /*63b0*/  R2UR UR10, R21 ;  /* 0x00000000150a72ca */ /* 0x002fe200000e0000 */
[----:B------:R-:W-:Y:S01]  /*63c0*/  UIADD3 UR8, UR4, 0x6800, URZ ;  /* 0x0000680004087890 */ /* 0x000fe2000fffe03f */
[----:B------:R1:W-:Y:S01]  /*63d0*/  UTMALDG.3D [UR16], [UR14], desc[UR6] ;  /* 0x000006100e0075b4 */ /* 0x0003e20008011000 */
[----:B0-----:R-:W-:Y:S01]  /*63e0*/  R2UR UR43, R31 ;  /* 0x000000001f2b72ca */ /* 0x001fe200000e0000 */
[----:B------:R-:W-:Y:S01]  /*63f0*/  ULEA UR40, UR5, UR13, 0xe ;  /* 0x0000000d05287291 */ /* 0x000fe2000f8e703f */
[----:B------:R-:W-:-:S08]  /*6400*/  UMOV UR42, UR27 ;  /* 0x0000001b002a7c82 */ /* 0x000fd00008000000 */
[----:B------:R0:W-:Y:S01]  /*6410*/  UTMALDG.3D [UR8], [UR14], desc[UR6] ;  /* 0x000006080e0075b4 */ /* 0x0001e20008011000 */
[----:B--2---:R-:W-:Y:S01]  /*6420*/  R2UR UR26, R35 ;  /* 0x00000000231a72ca */ /* 0x004fe200000e0000 */
[----:B------:R-:W-:Y:S01]  /*6430*/  UIADD3 UR24, UR4, 0x7800, URZ ;  /* 0x0000780004187890 */ /* 0x000fe2000fffe03f */
[----:B------:R2:W-:Y:S01]  /*6440*/  UTMALDG.3D [UR32], [UR14], desc[UR6] ;  /* 0x000006200e0075b4 */ /* 0x0005e20008011000 */
[----:B-1----:R-:W-:Y:S01]  /*6450*/  R2UR UR18, R36 ;  /* 0x00000000241272ca */ /* 0x002fe200000e0000 */
[----:B------:R-:W-:-:S09]  /*6460*/  UIADD3 UR16, UR4, 0x8000, URZ ;  /* 0x0000800004107890 */ /* 0x000fd2000fffe03f */
[----:B------:R2:W-:Y:S01]  /*6470*/  UTMALDG.3D [UR24], [UR14], desc[UR6] ;  /* 0x000006180e0075b4 */ /* 0x0005e20008011000 */
[----:B0-----:R-:W-:Y:S02]  /*6480*/  UIADD3 UR10, UR27, 0x20, URZ ;  /* 0x000000201b0a7890 */ /* 0x001fe4000fffe03f */
[----:B------:R-:W-:Y:S01]  /*6490*/  UIADD3 UR8, UR40, 0x2000, URZ ;  /* 0x0000200028087890 */ /* 0x000fe2000fffe03f */
[----:B------:R2:W-:Y:S01]  /*64a0*/  UTMALDG.3D [UR16], [UR14], desc[UR6] ;  /* 0x000006100e0075b4 */ /* 0x0005e20008011000 */
[----:B------:R-:W-:Y:S01]  /*64b0*/  UMOV UR11, UR43 ;  /* 0x0000002b000b7c82 */ /* 0x000fe20008000000 */
[----:B------:R2:W-:Y:S06]  /*64c0*/  UTMALDG.3D [UR40], [UR22], desc[UR6] ;  /* 0x00000628160075b4 */ /* 0x0005ec0008011000 */
[----:B------:R2:W-:Y:S02]  /*64d0*/  UTMALDG.3D [UR8], [UR22], desc[UR6] ;  /* 0x00000608160075b4 */ /* 0x0005e40008011000 */
[----:B--2---:R-:W-:Y:S05]  /*64e0*/  @P1 BRA `(.L_x_118) ;  /* 0xfffffff800541947 */ /* 0x004fea000383ffff */
.L_x_112:
[----:B------:R-:W-:Y:S05]  /*64f0*/  BSYNC B6 ;  /* 0x0000000000067941 */ /* 0x000fea0003800000 */
.L_x_111:
[----:B------:R-:W-:Y:S01]  /*6500*/  LOP3.LUT P1, RZ, R26, 0xff, RZ, 0xc0, !PT ;  /* 0x000000ff1aff7812 */ /* 0x000fe2000782c0ff */
[----:B------:R-:W-:Y:S01]  /*6510*/  IMAD.IADD R24, R23, 0x1, R24 ;  /* 0x0000000117187824 */ /* 0x000fe200078e0218 */
[----:B------:R-:W-:Y:S01]  /*6520*/  IADD3 R18, P2, R18, UR54, RZ ;  /* 0x0000003612127c10 */ /* 0x000fe2000ff5e0ff */
[----:B------:R-:W-:Y:S01]  /*6530*/  ULDC.64 UR4, c[0x0][0x650] ;  /* 0x0001940000047ab9 */ /* 0x000fe20000000a00 */
[----:B------:R-:W-:Y:S01]  /*6540*/  BSSY B0, `(.L_x_119) ;  /* 0x000006e000007945 */ /* 0x000fe20003800000 */
[----:B------:R-:W-:Y:S01]  /*6550*/  IMAD.MOV.U32 R32, RZ, RZ, -0x1 ;  /* 0xffffffffff207424 */ /* 0x000fe200078e00ff */
[----:B------:R-:W-:Y:S01]  /*6560*/  SHF.R.U32.HI R0, RZ, 0x2, R24 ;  /* 0x00000002ff007819 */ /* 0x000fe20000011618 */
[----:B------:R-:W-:Y:S01]  /*6570*/  IMAD.MOV.U32 R31, RZ, RZ, -0x1 ;  /* 0xffffffffff1f7424 */ /* 0x000fe200078e00ff */
[----:B------:R-:W-:Y:S01]  /*6580*/  ISETP.GT.U32.AND P0, PT, R24, 0x3, PT ;  /* 0x000000031800780c */ /* 0x000fe20003f04070 */
[----:B------:R-:W-:Y:S01]  /*6590*/  IMAD.MOV.U32 R30, RZ, RZ, -0x1 ;  /* 0xffffffffff1e7424 */ /* 0x000fe200078e00ff */
[----:B------:R-:W-:-:S02]  /*65a0*/  LOP3.LUT R0, R0, 0x1, RZ, 0xc0, !PT ;  /* 0x0000000100007812 */ /* 0x000fc400078ec0ff */
[----:B------:R-:W-:Y:S01]  /*65b0*/  ISETP.LT.U32.AND P0, PT, R23, 0x4, P0 ;  /* 0x000000041700780c */ /* 0x000fe20000701070 */
[----:B------:R-:W0:Y:S01]  /*65c0*/  @P1 S2R R3, SR_CgaCtaId ;  /* 0x0000000000031919 */ /* 0x000e220000008800 */
[----:B------:R-:W-:Y:S02]  /*65d0*/  @P1 MOV R2, 0x400 ;  /* 0x0000040000021802 */ /* 0x000fe40000000f00 */
[----:B------:R-:W-:Y:S02]  /*65e0*/  IADD3.X R17, R17, UR45, RZ, P2, !PT ;  /* 0x0000002d11117c10 */ /* 0x000fe400097fe4ff */
[----:B------:R-:W-:Y:S02]  /*65f0*/  ISETP.GE.U32.AND P2, PT, R18, UR4, PT ;  /* 0x0000000412007c0c */ /* 0x000fe4000bf46070 */
[----:B------:R-:W-:Y:S02]  /*6600*/  LOP3.LUT R24, R24, 0x3, RZ, 0xc0, !PT ;  /* 0x0000000318187812 */ /* 0x000fe400078ec0ff */
[----:B------:R-:W-:-:S02]  /*6610*/  PRMT R26, RZ, 0x7610, R26 ;  /* 0x00007610ff1a7816 */ /* 0x000fc4000000001a */
[----:B0-----:R-:W-:-:S04]  /*6620*/  @P1 LEA R2, R3, R2, 0x18 ;  /* 0x0000000203021211 */ /* 0x001fc800078ec0ff */
[----:B------:R0:W-:Y:S01]  /*6630*/  @P1 SYNCS.ARRIVE.TRANS64.A1T0 RZ, [R2+URZ+0x58], RZ ;  /* 0x000058ff02ff19a7 */ /* 0x0001e2000810003f */
[----:B------:R-:W-:Y:S02]  /*6640*/  ISETP.NE.U32.AND P1, PT, R0, 0x1, PT ;  /* 0x000000010000780c */ /* 0x000fe40003f25070 */
[----:B------:R-:W-:Y:S02]  /*6650*/  SEL R0, RZ, 0x1, !P0 ;  /* 0x00000001ff007807 */ /* 0x000fe40004000000 */
[----:B------:R-:W-:Y:S02]  /*6660*/  ISETP.GE.U32.AND.EX P0, PT, R17, UR5, PT, P2 ;  /* 0x0000000511007c0c */ /* 0x000fe4000bf06120 */
[----:B------:R-:W-:-:S04]  /*6670*/  ISETP.GT.U32.AND P1, PT, R23, 0x3, !P1 ;  /* 0x000000031700780c */ /* 0x000fc80004f24070 */
[----:B0-----:R-:W-:-:S04]  /*6680*/  SEL R2, RZ, 0x1, !P1 ;  /* 0x00000001ff027807 */ /* 0x001fc80004800000 */
[--C-:B------:R-:W-:Y:S02]  /*6690*/  LOP3.LUT R25, R2, R25, R0.reuse, 0x96, !PT ;  /* 0x0000001902197212 */ /* 0x100fe400078e9600 */
[----:B------:R-:W-:Y:S01]  /*66a0*/  PRMT R0, RZ, 0x7610, R0 ;  /* 0x00007610ff007816 */ /* 0x000fe20000000000 */
[----:B------:R-:W-:Y:S06]  /*66b0*/  @P0 BRA `(.L_x_120) ;  /* 0x0000000400580947 */ /* 0x000fec0003800000 */
[----:B------:R-:W-:Y:S01]  /*66c0*/  ULDC.64 UR4, c[0x0][0x628] ;  /* 0x00018a0000047ab9 */ /* 0x000fe20000000a00 */
[----:B------:R-:W0:Y:S01]  /*66d0*/  S2R R8, SR_CTAID.X ;  /* 0x0000000000087919 */ /* 0x000e220000002500 */
[----:B------:R-:W-:Y:S01]  /*66e0*/  ISETP.NE.U32.AND P0, PT, RZ, UR4, PT ;  /* 0x00000004ff007c0c */ /* 0x000fe2000bf05070 */
[----:B------:R-:W-:Y:S01]  /*66f0*/  ULDC UR7, c[0x0][0x630] ;  /* 0x00018c0000077ab9 */ /* 0x000fe20000000800 */
[----:B------:R-:W-:Y:S01]  /*6700*/  IMAD.MOV.U32 R2, RZ, RZ, R18 ;  /* 0x000000ffff027224 */ /* 0x000fe200078e0012 */
[----:B------:R-:W1:Y:S01]  /*6710*/  S2R R0, SR_CTAID.Y ;  /* 0x0000000000007919 */ /* 0x000e620000002600 */
[----:B------:R-:W-:Y:S01]  /*6720*/  ISETP.NE.AND.EX P0, PT, RZ, UR5, PT, P0 ;  /* 0x00000005ff007c0c */ /* 0x000fe2000bf05300 */
[----:B------:R-:W-:-:S12]  /*6730*/  IMAD.MOV.U32 R3, RZ, RZ, R17 ;  /* 0x000000ffff037224 */ /* 0x000fd800078e0011 */
[----:B------:R-:W-:Y:S05]  /*6740*/  @!P0 BRA `(.L_x_121) ;  /* 0x0000000000288947 */ /* 0x000fea0003800000 */
[----:B------:R-:W-:Y:S02]  /*6750*/  ULDC UR6, c[0x0][0x634] ;  /* 0x00018d0000067ab9 */ /* 0x000fe40000000800 */
[----:B------:R-:W-:-:S05]  /*6760*/  IADD3 R7, P0, R18, UR6, RZ ;  /* 0x0000000612077c10 */ /* 0x000fca000ff1e0ff */
[----:B------:R-:W-:-:S04]  /*6770*/  IMAD.X R9, RZ, RZ, R17, P0 ;  /* 0x000000ffff097224 */ /* 0x000fc800000e0611 */
[----:B------:R-:W-:-:S04]  /*6780*/  IMAD.WIDE.U32 R4, R9, UR4, RZ ;  /* 0x0000000409047c25 */ /* 0x000fc8000f8e00ff */
[----:B------:R-:W-:-:S04]  /*6790*/  IMAD.WIDE.U32 R4, P0, R7, UR5, R4 ;  /* 0x0000000507047c25 */ /* 0x000fc8000f800004 */
[----:B------:R-:W-:-:S04]  /*67a0*/  IMAD.WIDE.U32 R6, R7, UR4, RZ ;  /* 0x0000000407067c25 */ /* 0x000fc8000f8e00ff */
[----:B------:R-:W-:Y:S01]  /*67b0*/  IMAD.X R3, RZ, RZ, RZ, P0 ;  /* 0x000000ffff037224 */ /* 0x000fe200000e06ff */
[----:B------:R-:W-:Y:S01]  /*67c0*/  IADD3 RZ, P0, R7, R4, RZ ;  /* 0x0000000407ff7210 */ /* 0x000fe20007f1e0ff */
[----:B------:R-:W-:-:S04]  /*67d0*/  IMAD.MOV.U32 R2, RZ, RZ, R5 ;  /* 0x000000ffff027224 */ /* 0x000fc800078e0005 */
[----:B------:R-:W-:-:S08]  /*67e0*/  IMAD.WIDE.U32.X R2, R9, UR5, R2, P0 ;  /* 0x0000000509027c25 */ /* 0x000fd000080e0402 */
.L_x_121:
[--C-:B------:R-:W-:Y:S01]  /*67f0*/  SHF.R.U64 R30, R2, UR7, R3.reuse ;  /* 0x00000007021e7c19 */ /* 0x100fe20008001203 */
[----:B------:R-:W-:Y:S01]  /*6800*/  ULDC.64 UR4, c[0x0][0x620] ;  /* 0x0001880000047ab9 */ /* 0x000fe20000000a00 */
[----:B------:R-:W-:Y:S01]  /*6810*/  SHF.R.U32.HI R2, RZ, UR7, R3 ;  /* 0x00000007ff027c19 */ /* 0x000fe20008011603 */
[----:B------:R-:W-:Y:S01]  /*6820*/  IMAD.MOV.U32 R3, RZ, RZ, R17 ;  /* 0x000000ffff037224 */ /* 0x000fe200078e0011 */
[----:B------:R-:W-:Y:S01]  /*6830*/  IADD3 R5, P0, RZ, -R30, RZ ;  /* 0x8000001eff057210 */ /* 0x000fe20007f1e0ff */
[----:B------:R-:W2:Y:S01]  /*6840*/  LDC R15, c[0x0][0x144] ;  /* 0x00005100ff0f7b82 */ /* 0x000ea20000000800 */
[----:B0-----:R-:W-:Y:S01]  /*6850*/  I2FP.F32.U32 R6, R8 ;  /* 0x0000000800067245 */ /* 0x001fe20000201000 */
[----:B------:R-:W-:Y:S01]  /*6860*/  ULDC.64 UR8, c[0x0][0x640] ;  /* 0x0001900000087ab9 */ /* 0x000fe20000000a00 */
[----:B------:R-:W-:Y:S01]  /*6870*/  ULDC UR6, c[0x0][0x608] ;  /* 0x0001820000067ab9 */ /* 0x000fe20000000800 */
[----:B------:R-:W-:Y:S01]  /*6880*/  IMAD.X R2, RZ, RZ, ~R2, P0 ;  /* 0x000000ffff027224 */ /* 0x000fe200000e0e02 */
[----:B------:R-:W-:-:S03]  /*6890*/  ISETP.NE.U32.AND P0, PT, RZ, UR8, PT ;  /* 0x00000008ff007c0c */ /* 0x000fc6000bf05070 */
[----:B------:R-:W-:Y:S01]  /*68a0*/  IMAD R4, R2, UR4, RZ ;  /* 0x0000000402047c24 */ /* 0x000fe2000f8e02ff */
[----:B------:R-:W0:Y:S01]  /*68b0*/  LDC R7, c[0x0][0x148] ;  /* 0x00005200ff077b82 */ /* 0x000e220000000800 */
[----:B------:R-:W-:Y:S01]  /*68c0*/  IMAD.MOV.U32 R2, RZ, RZ, R18 ;  /* 0x000000ffff027224 */ /* 0x000fe200078e0012 */
[----:B------:R-:W-:-:S03]  /*68d0*/  ISETP.NE.AND.EX P0, PT, RZ, UR9, PT, P0 ;  /* 0x00000009ff007c0c */ /* 0x000fc6000bf05300 */
[----:B------:R-:W-:Y:S01]  /*68e0*/  IMAD.WIDE.U32 R2, R5, UR4, R2 ;  /* 0x0000000405027c25 */ /* 0x000fe2000f8e0002 */
[----:B------:R-:W-:-:S03]  /*68f0*/  ULDC UR4, c[0x0][0x150] ;  /* 0x0000540000047ab9 */ /* 0x000fc60000000800 */
[----:B------:R-:W-:Y:S02]  /*6900*/  IMAD R5, R5, UR5, R4 ;  /* 0x0000000505057c24 */ /* 0x000fe4000f8e0204 */
[----:B------:R-:W-:Y:S01]  /*6910*/  FMUL R4, R6, UR4 ;  /* 0x0000000406047c20 */ /* 0x000fe20008400000 */
[----:B------:R-:W-:Y:S01]  /*6920*/  ULDC UR4, c[0x0][0x618] ;  /* 0x0001860000047ab9 */ /* 0x000fe20000000800 */
[----:B------:R-:W-:Y:S01]  /*6930*/  ULDC UR5, c[0x0][0x154] ;  /* 0x0000550000057ab9 */ /* 0x000fe20000000800 */
[----:B------:R-:W-:-:S03]  /*6940*/  IMAD.IADD R3, R3, 0x1, R5 ;  /* 0x0000000103037824 */ /* 0x000fc600078e0205 */
[----:B------:R-:W3:Y:S02]  /*6950*/  F2I.U32.TRUNC.NTZ R4, R4 ;  /* 0x0000000400047305 */ /* 0x000ee4000020f000 */
[--C-:B------:R-:W-:Y:S02]  /*6960*/  SHF.R.U64 R6, R2, UR4, R3.reuse ;  /* 0x0000000402067c19 */ /* 0x100fe40008001203 */
[----:B-1----:R-:W-:Y:S02]  /*6970*/  I2FP.F32.U32 R2, R0 ;  /* 0x0000000000027245 */ /* 0x002fe40000201000 */
[----:B------:R-:W-:Y:S01]  /*6980*/  SHF.R.U32.HI R3, RZ, UR4, R3 ;  /* 0x00000004ff037c19 */ /* 0x000fe20008011603 */
[----:B------:R-:W-:Y:S02]  /*6990*/  ULDC UR4, c[0x0][0x658] ;  /* 0x0001960000047ab9 */ /* 0x000fe40000000800 */
[----:B------:R-:W-:Y:S01]  /*69a0*/  FMUL R11, R2, UR5 ;  /* 0x00000005020b7c20 */ /* 0x000fe20008400000 */
[----:B------:R-:W-:-:S02]  /*69b0*/  SHF.R.U64 R10, R6, UR6, R3 ;  /* 0x00000006060a7c19 */ /* 0x000fc40008001203 */
[----:B------:R-:W-:-:S03]  /*69c0*/  SHF.R.U32.HI R3, RZ, UR6, R3 ;  /* 0x00000006ff037c19 */ /* 0x000fc60008011603 */
[----:B------:R-:W1:Y:S01]  /*69d0*/  F2I.U32.TRUNC.NTZ R11, R11 ;  /* 0x0000000b000b7305 */ /* 0x000e62000020f000 */
[--C-:B------:R-:W-:Y:S01]  /*69e0*/  SHF.R.U64 R9, R10, UR4, R3.reuse ;  /* 0x000000040a097c19 */ /* 0x100fe20008001203 */
[----:B---3--:R-:W-:Y:S01]  /*69f0*/  IMAD.MOV R4, RZ, RZ, -R4 ;  /* 0x000000ffff047224 */ /* 0x008fe200078e0a04 */
[----:B------:R-:W-:-:S03]  /*6a00*/  SHF.R.U32.HI R13, RZ, UR4, R3 ;  /* 0x00000004ff0d7c19 */ /* 0x000fc60008011603 */
[----:B--2---:R-:W-:Y:S02]  /*6a10*/  IMAD R8, R15, R4, R8 ;  /* 0x000000040f087224 */ /* 0x004fe400078e0208 */
[----:B------:R-:W-:Y:S02]  /*6a20*/  IMAD.MOV.U32 R2, RZ, RZ, R9 ;  /* 0x000000ffff027224 */ /* 0x000fe400078e0009 */
[----:B------:R-:W-:Y:S01]  /*6a30*/  IMAD.MOV.U32 R3, RZ, RZ, R13 ;  /* 0x000000ffff037224 */ /* 0x000fe200078e000d */
[----:B------:R-:W-:Y:S06]  /*6a40*/  @!P0 BRA `(.L_x_122) ;  /* 0x0000000000288947 */ /* 0x000fec0003800000 */
[----:B------:R-:W-:Y:S02]  /*6a50*/  ULDC UR4, c[0x0][0x64c] ;  /* 0x0001930000047ab9 */ /* 0x000fe40000000800 */
[----:B------:R-:W-:-:S04]  /*6a60*/  IADD3 R3, P0, R9, UR4, RZ ;  /* 0x0000000409037c10 */ /* 0x000fc8000ff1e0ff */
[----:B------:R-:W-:-:S05]  /*6a70*/  IADD3.X R13, RZ, R13, RZ, P0, !PT ;  /* 0x0000000dff0d7210 */ /* 0x000fca00007fe4ff */
[----:B------:R-:W-:-:S04]  /*6a80*/  IMAD.WIDE.U32 R4, R13, UR8, RZ ;  /* 0x000000080d047c25 */ /* 0x000fc8000f8e00ff */
[----:B------:R-:W-:-:S04]  /*6a90*/  IMAD.WIDE.U32 R4, P0, R3, UR9, R4 ;  /* 0x0000000903047c25 */ /* 0x000fc8000f800004 */
[----:B------:R-:W-:-:S04]  /*6aa0*/  IMAD.WIDE.U32 R2, R3, UR8, RZ ;  /* 0x0000000803027c25 */ /* 0x000fc8000f8e00ff */
[----:B------:R-:W-:Y:S01]  /*6ab0*/  IMAD.MOV.U32 R2, RZ, RZ, R5 ;  /* 0x000000ffff027224 */ /* 0x000fe200078e0005 */
[----:B------:R-:W-:Y:S01]  /*6ac0*/  IADD3 RZ, P1, R3, R4, RZ ;  /* 0x0000000403ff7210 */ /* 0x000fe20007f3e0ff */
[----:B------:R-:W-:-:S04]  /*6ad0*/  IMAD.X R3, RZ, RZ, RZ, P0 ;  /* 0x000000ffff037224 */ /* 0x000fc800000e06ff */
[----:B------:R-:W-:-:S08]  /*6ae0*/  IMAD.WIDE.U32.X R2, R13, UR9, R2, P1 ;  /* 0x000000090d027c25 */ /* 0x000fd000088e0402 */
.L_x_122:
[----:B------:R-:W2:Y:S01]  /*6af0*/  LDC R4, c[0x0][0x65c] ;  /* 0x00019700ff047b82 */ /* 0x000ea20000000800 */
[----:B------:R-:W-:Y:S01]  /*6b00*/  ULDC UR4, c[0x0][0x648] ;  /* 0x0001920000047ab9 */ /* 0x000fe20000000800 */
[----:B-1----:R-:W-:Y:S01]  /*6b10*/  IMAD.MOV R11, RZ, RZ, -R11 ;  /* 0x000000ffff0b7224 */ /* 0x002fe200078e0a0b */
[----:B------:R-:W-:Y:S01]  /*6b20*/  SHF.R.U64 R3, R2, UR4, R3 ;  /* 0x0000000402037c19 */ /* 0x000fe20008001203 */
[----:B------:R-:W-:Y:S01]  /*6b30*/  ULDC UR4, c[0x0][0x638] ;  /* 0x00018e0000047ab9 */ /* 0x000fe20000000800 */
[----:B------:R-:W-:Y:S01]  /*6b40*/  LOP3.LUT R10, R10, UR38, RZ, 0xc0, !PT ;  /* 0x000000260a0a7c12 */ /* 0x000fe2000f8ec0ff */
[----:B------:R-:W-:Y:S01]  /*6b50*/  ULDC UR5, c[0x0][0x610] ;  /* 0x0001840000057ab9 */ /* 0x000fe20000000800 */
[----:B------:R-:W-:Y:S02]  /*6b60*/  LOP3.LUT R6, R6, UR39, RZ, 0xc0, !PT ;  /* 0x0000002706067c12 */ /* 0x000fe4000f8ec0ff */
[----:B--2---:R-:W-:-:S13]  /*6b70*/  ISETP.NE.AND P0, PT, R4, 0x1, PT ;  /* 0x000000010400780c */ /* 0x004fda0003f05270 */
[----:B0-----:R-:W-:Y:S02]  /*6b80*/  @P0 IMAD R8, R7, R11, R0 ;  /* 0x0000000b07080224 */ /* 0x001fe400078e0200 */
[----:B------:R-:W-:Y:S02]  /*6b90*/  IMAD.MOV R0, RZ, RZ, -R3 ;  /* 0x000000ffff007224 */ /* 0x000fe400078e0a03 */
[----:B------:R-:W-:Y:S02]  /*6ba0*/  IMAD R3, R3, UR37, R10 ;  /* 0x0000002503037c24 */ /* 0x000fe4000f8e020a */
[----:B------:R-:W-:Y:S01]  /*6bb0*/  IMAD R9, R0, UR4, R9 ;  /* 0x0000000400097c24 */ /* 0x000fe2000f8e0209 */
[----:B------:R-:W-:Y:S01]  /*6bc0*/  ULDC UR4, c[0x0][0x600] ;  /* 0x0001800000047ab9 */ /* 0x000fe20000000800 */
[----:B------:R-:W-:Y:S02]  /*6bd0*/  IMAD R8, R3, UR5, R8 ;  /* 0x0000000503087c24 */ /* 0x000fe4000f8e0208 */
[----:B------:R-:W-:-:S02]  /*6be0*/  IMAD R9, R9, UR4, R6 ;  /* 0x0000000409097c24 */ /* 0x000fc4000f8e0206 */
[----:B------:R-:W-:-:S03]  /*6bf0*/  IMAD.MOV.U32 R0, RZ, RZ, 0x1 ;  /* 0x00000001ff007424 */ /* 0x000fc600078e00ff */
[----:B------:R-:W-:Y:S02]  /*6c00*/  SEL R31, R9, R8, !P0 ;  /* 0x00000008091f7207 */ /* 0x000fe40004000000 */
[----:B------:R-:W-:-:S07]  /*6c10*/  SEL R32, R8, R9, !P0 ;  /* 0x0000000908207207 */ /* 0x000fce0004000000 */
.L_x_120:
[----:B------:R-:W-:Y:S05]  /*6c20*/  BSYNC B0 ;  /* 0x0000000000007941 */ /* 0x000fea0003800000 */
.L_x_119:
[----:B------:R-:W-:-:S13]  /*6c30*/  LOP3.LUT P0, RZ, R0, 0xff, RZ, 0xc0, !PT ;  /* 0x000000ff00ff7812 */ /* 0x000fda000780c0ff */
[----:B------:R-:W-:Y:S05]  /*6c40*/  @P0 BRA `(.L_x_123) ;  /* 0xffffffec00640947 */ /* 0x000fea000383ffff */
[----:B------:R-:W-:Y:S05]  /*6c50*/  BSYNC B7 ;  /* 0x0000000000077941 */ /* 0x000fea0003800000 */
.L_x_109:
[----:B------:R-:W-:-:S03]  /*6c60*/  UMOV UR4, 0xffffffff ;  /* 0xffffffff00047882 */ /* 0x000fc60000000000 */
[----:B------:R-:W-:Y:S05]  /*6c70*/  BRA.DIV UR4, `(.L_x_124) ;  /* 0x0000000604487947 */ /* 0x000fea000b800000 */
[----:B------:R-:W-:-:S13]  /*6c80*/  ELECT P6, URZ, PT ;  /* 0x00000000003f782f */ /* 0x000fda00038c0000 */
.L_x_140:
[----:B------:R-:W-:Y:S04]  /*6c90*/  BSSY B0, `(.L_x_125) ;  /* 0x000002b000007945 */ /* 0x000fe80003800000 */
[----:B------:R-:W-:Y:S05]  /*6ca0*/  @!P6 BRA `(.L_x_126) ;  /* 0x0000000000a4e947 */ /* 0x000fea0003800000 */
[----:B------:R-:W-:-:S04]  /*6cb0*/  LOP3.LUT R16, R16, 0x2, RZ, 0xfc, !PT ;  /* 0x0000000210107812 */ /* 0x000fc800078efcff */
[----:B------:R-:W-:-:S13]  /*6cc0*/  ISETP.NE.AND P0, PT, R16, 0x3, PT ;  /* 0x000000031000780c */ /* 0x000fda0003f05270 */
[----:B------:R-:W-:Y:S05]  /*6cd0*/  @!P0 BRA `(.L_x_127) ;  /* 0x0000000000048947 */ /* 0x000fea0003800000 */
[----:B------:R-:W-:Y:S01]  /*6ce0*/  BPT.TRAP 0x1 ;  /* 0x000000040000795c */ /* 0x000fe20000300000 */
.L_x_127:
[----:B------:R-:W0:Y:S01]  /*6cf0*/  S2R R3, SR_CgaCtaId ;  /* 0x0000000000037919 */ /* 0x000e220000008800 */
[----:B------:R-:W-:Y:S02]  /*6d00*/  MOV R0, 0x400 ;  /* 0x0000040000007802 */ /* 0x000fe40000000f00 */
[----:B------:R-:W-:Y:S02]  /*6d10*/  SHF.L.U32 R2, R25, 0x1f, RZ ;  /* 0x0000001f19027819 */ /* 0x000fe400000006ff */
[----:B0-----:R-:W-:-:S05]  /*6d20*/  LEA R3, R3, R0, 0x18 ;  /* 0x0000000003037211 */ /* 0x001fca00078ec0ff */
[----:B------:R-:W-:-:S04]  /*6d30*/  VIADD R3, R3, 0x20 ;  /* 0x0000002003037836 */ /* 0x000fc80000000000 */
[C---:B------:R-:W-:Y:S02]  /*6d40*/  IMAD R5, R24.reuse, 0x8, R3 ;  /* 0x0000000818057824 */ /* 0x040fe400078e0203 */
[----:B------:R-:W-:Y:S02]  /*6d50*/  VIADD R24, R24, 0x1 ;  /* 0x0000000118187836 */ /* 0x000fe40000000000 */
[----:B------:R-:W0:Y:S03]  /*6d60*/  SYNCS.PHASECHK.TRANS64.TRYWAIT P0, [R5+URZ], R2 ;  /* 0x00000002050075a7 */ /* 0x000e26000800017f */
[----:B------:R-:W-:-:S04]  /*6d70*/  ISETP.NE.AND P1, PT, R24, 0x4, PT ;  /* 0x000000041800780c */ /* 0x000fc80003f25270 */
[----:B------:R-:W-:Y:S02]  /*6d80*/  SEL R0, RZ, 0x1, P1 ;  /* 0x00000001ff007807 */ /* 0x000fe40000800000 */
[----:B------:R-:W-:Y:S02]  /*6d90*/  SEL R24, R24, RZ, P1 ;  /* 0x000000ff18187207 */ /* 0x000fe40000800000 */
[----:B------:R-:W-:-:S03]  /*6da0*/  LOP3.LUT R25, R25, R0, RZ, 0x3c, !PT ;  /* 0x0000000019197212 */ /* 0x000fc600078e3cff */
[----:B------:R-:W-:Y:S01]  /*6db0*/  IMAD R7, R24, 0x8, R3 ;  /* 0x0000000818077824 */ /* 0x000fe200078e0203 */
[----:B------:R-:W-:Y:S01]  /*6dc0*/  SHF.L.U32 R4, R25, 0x1f, RZ ;  /* 0x0000001f19047819 */ /* 0x000fe200000006ff */
[----:B0-----:R-:W-:Y:S06]  /*6dd0*/  @!P0 BRA `(.L_x_128) ;  /* 0x0000000400108947 */ /* 0x001fec0003800000 */
.L_x_141:
[----:B------:R-:W1:Y:S01]  /*6de0*/  SYNCS.PHASECHK.TRANS64.TRYWAIT P0, [R7+URZ], R4 ;  /* 0x00000004070075a7 */ /* 0x000e62000800017f */
[----:B------:R-:W-:-:S05]  /*6df0*/  VIADD R0, R24, 0x1 ;  /* 0x0000000118007836 */ /* 0x000fca0000000000 */
[----:B------:R-:W-:-:S04]  /*6e00*/  ISETP.NE.AND P1, PT, R0, 0x4, PT ;  /* 0x000000040000780c */ /* 0x000fc80003f25270 */
[----:B0-----:R-:W-:Y:S02]  /*6e10*/  SEL R2, RZ, 0x1, P1 ;  /* 0x00000001ff027807 */ /* 0x001fe40000800000 */
[----:B------:R-:W-:Y:S02]  /*6e20*/  SEL R0, R0, RZ, P1 ;  /* 0x000000ff00007207 */ /* 0x000fe40000800000 */
[----:B------:R-:W-:-:S03]  /*6e30*/  LOP3.LUT R25, R25, R2, RZ, 0x3c, !PT ;  /* 0x0000000219197212 */ /* 0x000fc600078e3cff */
[----:B------:R-:W-:Y:S01]  /*6e40*/  IMAD R6, R0, 0x8, R3 ;  /* 0x0000000800067824 */ /* 0x000fe200078e0203 */
[----:B------:R-:W-:Y:S01]  /*6e50*/  SHF.L.U32 R5, R25, 0x1f, RZ ;  /* 0x0000001f19057819 */ /* 0x000fe200000006ff */
[----:B-1----:R-:W-:Y:S06]  /*6e60*/  @!P0 BRA `(.L_x_129) ;  /* 0x0000000400008947 */ /* 0x002fec0003800000 */
.L_x_142:
[----:B------:R-:W1:Y:S01]  /*6e70*/  SYNCS.PHASECHK.TRANS64.TRYWAIT P0, [R6+URZ], R5 ;  /* 0x00000005060075a7 */ /* 0x000e62000800017f */
[----:B------:R-:W-:-:S05]  /*6e80*/  VIADD R0, R0, 0x1 ;  /* 0x0000000100007836 */ /* 0x000fca0000000000 */
[----:B------:R-:W-:-:S04]  /*6e90*/  ISETP.NE.AND P1, PT, R0, 0x4, PT ;  /* 0x000000040000780c */ /* 0x000fc80003f25270 */
[----:B------:R-:W-:Y:S02]  /*6ea0*/  SEL R2, RZ, 0x1, P1 ;  /* 0x00000001ff027807 */ /* 0x000fe40000800000 */
[----:B------:R-:W-:Y:S02]  /*6eb0*/  SEL R0, R0, RZ, P1 ;  /* 0x000000ff00007207 */ /* 0x000fe40000800000 */
[----:B------:R-:W-:Y:S01]  /*6ec0*/  LOP3.LUT R2, R25, R2, RZ, 0x3c, !PT ;  /* 0x0000000219027212 */ /* 0x000fe200078e3cff */
[----:B-1----:R-:W-:Y:S06]  /*6ed0*/  @!P0 BRA `(.L_x_130) ;  /* 0x0000000000f88947 */ /* 0x002fec0003800000 */
.L_x_143:
[----:B------:R-:W-:Y:S01]  /*6ee0*/  IMAD R3, R0, 0x8, R3 ;  /* 0x0000000800037824 */ /* 0x000fe200078e0203 */
[----:B------:R-:W-:-:S07]  /*6ef0*/  SHF.L.U32 R0, R2, 0x1f, RZ ;  /* 0x0000001f02007819 */ /* 0x000fce00000006ff */
.L_x_131:
[----:B--2---:R2:W3:Y:S02]  /*6f00*/  SYNCS.PHASECHK.TRANS64.TRYWAIT P0, [R3+URZ], R0 ;  /* 0x00000000030075a7 */ /* 0x0044e4000800017f */
[----:B---3--:R-:W-:Y:S05]  /*6f10*/  @!P0 NANOSLEEP.SYNCS 0x989680 ;  /* 0x009896800000895d */ /* 0x008fea0003900000 */
[----:B------:R-:W3:Y:S02]  /*6f20*/  @!P0 SYNCS.PHASECHK.TRANS64 P0, [R3+URZ], R0 ;  /* 0x00000000030085a7 */ /* 0x000ee4000800007f */
[----:B---3--:R-:W-:Y:S05]  /*6f30*/  @!P0 BRA `(.L_x_131) ;  /* 0xfffffffc00f08947 */ /* 0x008fea000383ffff */
.L_x_126:
[----:B------:R-:W-:Y:S05]  /*6f40*/  BSYNC B0 ;  /* 0x0000000000007941 */ /* 0x000fea0003800000 */
.L_x_125:
[----:B------:R-:W-:Y:S05]  /*6f50*/  EXIT ;  /* 0x000000000000794d */ /* 0x000fea0003800000 */
.L_x_16:
[----:B------:R-:W-:Y:S02]  /*6f60*/  IMAD.MOV.U32 R13, RZ, RZ, R2 ;  /* 0x000000ffff0d7224 */ /* 0x000fe400078e0002 */
[----:B------:R-:W-:Y:S02]  /*6f70*/  IMAD.MOV.U32 R12, RZ, RZ, RZ ;  /* 0x000000ffff0c7224 */ /* 0x000fe400078e00ff */
[----:B------:R-:W-:Y:S02]  /*6f80*/  IMAD.MOV.U32 R11, RZ, RZ, 0x1f ;  /* 0x0000001fff0b7424 */ /* 0x000fe400078e00ff */
[----:B------:R-:W-:-:S07]  /*6f90*/  IMAD.MOV.U32 R15, RZ, RZ, -0x1 ;  /* 0xffffffffff0f7424 */ /* 0x000fce00078e00ff */
[----:B-----5:R-:W-:Y:S05]  /*6fa0*/  WARPSYNC.COLLECTIVE R15, `(.L_x_132) ;  /* 0x000000000f087348 */ /* 0x020fea0003c00000 */
[----:B------:R0:W1:Y:S02]  /*6fb0*/  SHFL.IDX P6, R14, R13, R12, R11 ;  /* 0x0000000c0d0e7389 */ /* 0x00006400000c000b */
[----:B01---5:R-:W-:Y:S01]  /*6fc0*/  ENDCOLLECTIVE ;  /* 0x000000000000791b */ /* 0x023fe20003800000 */
.L_x_132:
[----:B------:R-:W-:Y:S05]  /*6fd0*/  BRA `(.L_x_133) ;  /* 0xffffffa400887947 */ /* 0x000fea000383ffff */
.L_x_20:
[----:B-1----:R1:W2:Y:S02]  /*6fe0*/  SYNCS.PHASECHK.TRANS64.TRYWAIT P1, [R3+URZ], R0 ;  /* 0x00000000030075a7 */ /* 0x0022a4000802017f */
[----:B--2---:R-:W-:Y:S05]  /*6ff0*/  @!P1 NANOSLEEP.SYNCS 0x989680 ;  /* 0x009896800000995d */ /* 0x004fea0003900000 */
[----:B------:R-:W2:Y:S02]  /*7000*/  @!P1 SYNCS.PHASECHK.TRANS64 P1, [R3+URZ], R0 ;  /* 0x00000000030095a7 */ /* 0x000ea4000802007f */
[----:B--2---:R-:W-:Y:S05]  /*7010*/  @!P1 BRA `(.L_x_20) ;  /* 0xfffffffc00f09947 */ /* 0x004fea000383ffff */
[----:B------:R-:W-:Y:S05]  /*7020*/  BRA `(.L_x_19) ;  /* 0xffffffa400a47947 */ /* 0x000fea000383ffff */
.L_x_25:
[----:B0-----:R0:W1:Y:S02]  /*7030*/  SYNCS.PHASECHK.TRANS64.TRYWAIT P1, [R3+URZ], R6 ;  /* 0x00000006030075a7 */ /* 0x001064000802017f */
[----:B-1----:R-:W-:Y:S05]  /*7040*/  @!P1 NANOSLEEP.SYNCS 0x989680 ;  /* 0x009896800000995d */ /* 0x002fea0003900000 */
[----:B------:R-:W1:Y:S02]  /*7050*/  @!P1 SYNCS.PHASECHK.TRANS64 P1, [R3+URZ], R6 ;  /* 0x00000006030095a7 */ /* 0x000e64000802007f */
[----:B-1----:R-:W-:Y:S05]  /*7060*/  @!P1 BRA `(.L_x_25) ;  /* 0xfffffffc00f09947 */ /* 0x002fea000383ffff */
[----:B------:R-:W-:Y:S05]  /*7070*/  BRA `(.L_x_24) ;  /* 0xffffffac00587947 */ /* 0x000fea000383ffff */
.L_x_33:
[----:B------:R0:W0:Y:S02]  /*7080*/  SYNCS.PHASECHK.TRANS64.TRYWAIT P1, [R8+URZ], R9 ;  /* 0x00000009080075a7 */ /* 0x000024000802017f */
[----:B0-----:R-:W-:Y:S05]  /*7090*/  @!P1 NANOSLEEP.SYNCS 0x989680 ;  /* 0x009896800000995d */ /* 0x001fea0003900000 */
[----:B------:R-:W0:Y:S02]  /*70a0*/  @!P1 SYNCS.PHASECHK.TRANS64 P1, [R8+URZ], R9 ;  /* 0x00000009080095a7 */ /* 0x000e24000802007f */
[----:B0-----:R-:W-:Y:S05]  /*70b0*/  @!P1 BRA `(.L_x_33) ;  /* 0xfffffffc00f09947 */ /* 0x001fea000383ffff */
[----:B------:R-:W-:Y:S05]  /*70c0*/  BRA `(.L_x_32) ;  /* 0xffffffb400647947 */ /* 0x000fea000383ffff */
.L_x_110:
[----:B------:R-:W-:Y:S01]  /*70d0*/  BSSY B0, `(.L_x_134) ;  /* 0x0000006000007945 */ /* 0x000fe20003800000 */
[----:B------:R-:W-:-:S07]  /*70e0*/  IMAD.MOV.U32 R15, RZ, RZ, -0x1 ;  /* 0xffffffffff0f7424 */ /* 0x000fce00078e00ff */
[----:B------:R-:W-:Y:S05]  /*70f0*/  WARPSYNC.COLLECTIVE R15, `(.L_x_135) ;  /* 0x000000000f0c7348 */ /* 0x000fea0003c00000 */
[----:B------:R-:W-:Y:S02]  /*7100*/  ELECT P6, UR62, PT ;  /* 0x00000000003e782f */ /* 0x000fe400038c0000 */
[----:B------:R-:W-:Y:S01]  /*7110*/  MOV R14, UR62 ;  /* 0x0000003e000e7c02 */ /* 0x000fe20008000f00 */
[----:B------:R-:W-:Y:S10]  /*7120*/  ENDCOLLECTIVE ;  /* 0x000000000000791b */ /* 0x000ff40003800000 */
.L_x_135:
[----:B------:R-:W-:Y:S05]  /*7130*/  BSYNC B0 ;  /* 0x0000000000007941 */ /* 0x000fea0003800000 */
.L_x_134:
[----:B------:R-:W-:Y:S05]  /*7140*/  BRA `(.L_x_136) ;  /* 0xffffffe800307947 */ /* 0x000fea000383ffff */
.L_x_115:
[----:B0-----:R0:W1:Y:S02]  /*7150*/  SYNCS.PHASECHK.TRANS64.TRYWAIT P0, [R37+URZ+0x20], R0 ;  /* 0x00002000250075a7 */ /* 0x001064000800017f */
[----:B-1----:R-:W-:Y:S05]  /*7160*/  @!P0 NANOSLEEP.SYNCS 0x989680 ;  /* 0x009896800000895d */ /* 0x002fea0003900000 */
[----:B------:R-:W1:Y:S02]  /*7170*/  @!P0 SYNCS.PHASECHK.TRANS64 P0, [R37+URZ+0x20], R0 ;  /* 0x00002000250085a7 */ /* 0x000e64000800007f */
[----:B-1----:R-:W-:Y:S05]  /*7180*/  @!P0 BRA `(.L_x_115) ;  /* 0xfffffffc00f08947 */ /* 0x002fea000383ffff */
[----:B------:R-:W-:Y:S05]  /*7190*/  BRA `(.L_x_137) ;  /* 0xffffffec00387947 */ /* 0x000fea000383ffff */
.L_x_124:
[----:B------:R-:W-:Y:S01]  /*71a0*/  BSSY B0, `(.L_x_138) ;  /* 0x0000006000007945 */ /* 0x000fe20003800000 */
[----:B------:R-:W-:-:S07]  /*71b0*/  IMAD.MOV.U32 R15, RZ, RZ, -0x1 ;  /* 0xffffffffff0f7424 */ /* 0x000fce00078e00ff */
[----:B------:R-:W-:Y:S05]  /*71c0*/  WARPSYNC.COLLECTIVE R15, `(.L_x_139) ;  /* 0x000000000f0c7348 */ /* 0x000fea0003c00000 */
[----:B------:R-:W-:Y:S02]  /*71d0*/  ELECT P6, UR62, PT ;  /* 0x00000000003e782f */ /* 0x000fe400038c0000 */
[----:B------:R-:W-:Y:S01]  /*71e0*/  MOV R14, UR62 ;  /* 0x0000003e000e7c02 */ /* 0x000fe20008000f00 */
[----:B------:R-:W-:Y:S10]  /*71f0*/  ENDCOLLECTIVE ;  /* 0x000000000000791b */ /* 0x000ff40003800000 */
.L_x_139:
[----:B------:R-:W-:Y:S05]  /*7200*/  BSYNC B0 ;  /* 0x0000000000007941 */ /* 0x000fea0003800000 */
.L_x_138:
[----:B------:R-:W-:Y:S05]  /*7210*/  BRA `(.L_x_140) ;  /* 0xfffffff8009c7947 */ /* 0x000fea000383ffff */
.L_x_128:
[----:B0-----:R0:W1:Y:S02]  /*7220*/  SYNCS.PHASECHK.TRANS64.TRYWAIT P0, [R5+URZ], R2 ;  /* 0x00000002050075a7 */ /* 0x001064000800017f */
[----:B-1----:R-:W-:Y:S05]  /*7230*/  @!P0 NANOSLEEP.SYNCS 0x989680 ;  /* 0x009896800000895d */ /* 0x002fea0003900000 */
[----:B------:R-:W1:Y:S02]  /*7240*/  @!P0 SYNCS.PHASECHK.TRANS64 P0, [R5+URZ], R2 ;  /* 0x00000002050085a7 */ /* 0x000e64000800007f */
[----:B-1----:R-:W-:Y:S05]  /*7250*/  @!P0 BRA `(.L_x_128) ;  /* 0xfffffffc00f08947 */ /* 0x002fea000383ffff */
[----:B------:R-:W-:Y:S05]  /*7260*/  BRA `(.L_x_141) ;  /* 0xfffffff800dc7947 */ /* 0x000fea000383ffff */
.L_x_129:
[----:B0-----:R0:W1:Y:S02]  /*7270*/  SYNCS.PHASECHK.TRANS64.TRYWAIT P0, [R7+URZ], R4 ;  /* 0x00000004070075a7 */ /* 0x001064000800017f */
[----:B-1----:R-:W-:Y:S05]  /*7280*/  @!P0 NANOSLEEP.SYNCS 0x989680 ;  /* 0x009896800000895d */ /* 0x002fea0003900000 */
[----:B------:R-:W1:Y:S02]  /*7290*/  @!P0 SYNCS.PHASECHK.TRANS64 P0, [R7+URZ], R4 ;  /* 0x00000004070085a7 */ /* 0x000e64000800007f */
[----:B-1----:R-:W-:Y:S05]  /*72a0*/  @!P0 BRA `(.L_x_129) ;  /* 0xfffffffc00f08947 */ /* 0x002fea000383ffff */
[----:B------:R-:W-:Y:S05]  /*72b0*/  BRA `(.L_x_142) ;  /* 0xfffffff800ec7947 */ /* 0x000fea000383ffff */
.L_x_130:
[----:B-1----:R1:W2:Y:S02]  /*72c0*/  SYNCS.PHASECHK.TRANS64.TRYWAIT P0, [R6+URZ], R5 ;  /* 0x00000005060075a7 */ /* 0x0022a4000800017f */
[----:B--2---:R-:W-:Y:S05]  /*72d0*/  @!P0 NANOSLEEP.SYNCS 0x989680 ;  /* 0x009896800000895d */ /* 0x004fea0003900000 */
[----:B------:R-:W2:Y:S02]  /*72e0*/  @!P0 SYNCS.PHASECHK.TRANS64 P0, [R6+URZ], R5 ;  /* 0x00000005060085a7 */ /* 0x000ea4000800007f */
[----:B--2---:R-:W-:Y:S05]  /*72f0*/  @!P0 BRA `(.L_x_130) ;  /* 0xfffffffc00f08947 */ /* 0x004fea000383ffff */
[----:B------:R-:W-:Y:S05]  /*7300*/  BRA `(.L_x_143) ;  /* 0xfffffff800f47947 */ /* 0x000fea000383ffff */
.L_x_144:
[----:B------:R-:W-:-:S00]  /*7310*/  BRA `(.L_x_144) ;  /* 0xfffffffc00fc7947 */ /* 0x000fc0000383ffff */
[----:B------:R-:W-:-:S00]  /*7320*/  NOP ;  /* 0x0000000000007918 */ /* 0x000fc00000000000 */
        /* <DEDUP_REMOVED lines=13> */
.L_x_145:


//--------------------- .nv.global.init           --------------------------
	.section	.nv.global.init,"aw",@progbits
.nv.global.init:
	.type		$str$24,@object
	.size		$str$24,($str$25 - $str$24)
$str$24:
        /*0000*/ 	.byte	0x28, 0x61, 0x64, 0x64, 0x72, 0x65, 0x73, 0x73, 0x20, 0x26, 0x20, 0x6d, 0x61, 0x73, 0x6b, 0x29
        /*0010*/ 	.byte	0x20, 0x3d, 0x3d, 0x20, 0x30, 0x00
	.type		$str$25,@object
	.size		$str$25,(__unnamed_1 - $str$25)
$str$25:
        /*0016*/ 	.byte	0x2f, 0x74, 0x6d, 0x70, 0x2f, 0x63, 0x75, 0x74, 0x6c, 0x61, 0x73, 0x73, 0x5f, 0x73, 0x77, 0x65
        /*0026*/ 	.byte	0x65, 0x70, 0x5f, 0x73, 0x72, 0x63, 0x2f, 0x69, 0x6e, 0x63, 0x6c, 0x75, 0x64, 0x65, 0x2f, 0x63
        /*0036*/ 	.byte	0x75, 0x74, 0x65, 0x2f, 0x70, 0x6f, 0x69, 0x6e, 0x74, 0x65, 0x72, 0x5f, 0x66, 0x6c, 0x61, 0x67
        /*0046*/ 	.byte	0x67, 0x65, 0x64, 0x2e, 0x68, 0x70, 0x70, 0x00
	.type		__unnamed_1,@object
	.size		__unnamed_1,(__unnamed_2 - __unnamed_1)
__unnamed_1:
        /*004e*/ 	.byte	0x61, 0x75, 0x74, 0x6f, 0x20, 0x63, 0x75, 0x74, 0x65, 0x3a, 0x3a, 0x61, 0x73, 0x5f, 0x70, 0x6f
        /* <DEDUP_REMOVED lines=27> */
        /*020e*/ 	.byte	0x38, 0x31, 0x39, 0x32, 0x3e, 0x3e, 0x3e, 0x3e, 0x3e, 0x20, 0x26, 0x5d, 0x00
	.type		__unnamed_2,@object
	.size		__unnamed_2,(.L_1 - __unnamed_2)
__unnamed_2:
        /* <DEDUP_REMOVED lines=29> */
.L_1:


//--------------------- .nv.shared._ZN7cutlass13device_kernelINS_4gemm6kernel13GemmUniversalIN4cute5tupleIJiiiiEEENS1_10collective13CollectiveMmaINS1_39MainloopSm90TmaGmmaRmemAWarpSpecializedILi4ENS5_IJNS4_1CILi1EEESB_SB_EEENS1_35KernelTmaWarpSpecializedCooperativeEEENS5_IJNSA_ILi128EEENSA_ILi64EEESG_EEEfNS5_IJSB_llEEEfNS5_IJlSB_lEEENS4_8TiledMMAINS4_8MMA_AtomIJNS4_4SM904GMMA29MMA_64x64x8_F32TF32TF32_RS_TNILNSN_7ScaleInE1ELSP_1EEEEEENS4_6LayoutINS5_IJNSA_ILi2EEESB_SB_EEENS5_IJSB_NSA_ILi0EEESV_EEEEENS5_IJNS4_10UnderscoreESY_SY_EEEEENS4_13SM90_TMA_LOADENS4_14ComposedLayoutINS4_7SwizzleILi1ELi4ELi3EEENS4_18smem_ptr_flag_bitsILi32EEENSS_INS5_IJNSA_ILi8EEES17_EEENS5_IJSB_S17_EEEEEEENS4_9Copy_AtomIJNS4_39AutoVectorizingCopyWithAssumedAlignmentILi128EEEfEEENS4_8identityES11_NS12_INS13_ILi3ELi4ELi3EEES16_NSS_INS5_IJS17_NSA_ILi32EEEEEENS5_IJS1I_SB_EEEEEEEvS1G_EENS_8epilogue10collective6detail29Sm90TmaWarpSpecializedAdapterINS1P_15DefaultEpilogueIfSJ_SJ_NS1O_6thread17LinearCombinationIfLi1EffLNS1T_9ScaleType4KindE0ELNS_15FloatRoundStyleE2EfEENS1_15EpilogueDefaultEEEEEvvEEEEvNT_6ParamsE --------------------------
	.section	.nv.shared._ZN7cutlass13device_kernelINS_4gemm6kernel13GemmUniversalIN4cute5tupleIJiiiiEEENS1_10collective13CollectiveMmaINS1_39MainloopSm90TmaGmmaRmemAWarpSpecializedILi4ENS5_IJNS4_1CILi1EEESB_SB_EEENS1_35KernelTmaWarpSpecializedCooperativeEEENS5_IJNSA_ILi128EEENSA_ILi64EEESG_EEEfNS5_IJSB_llEEEfNS5_IJlSB_lEEENS4_8TiledMMAINS4_8MMA_AtomIJNS4_4SM904GMMA29MMA_64x64x8_F32TF32TF32_RS_TNILNSN_7ScaleInE1ELSP_1EEEEEENS4_6LayoutINS5_IJNSA_ILi2EEESB_SB_EEENS5_IJSB_NSA_ILi0EEESV_EEEEENS5_IJNS4_10UnderscoreESY_SY_EEEEENS4_13SM90_TMA_LOADENS4_14ComposedLayoutINS4_7SwizzleILi1ELi4ELi3EEENS4_18smem_ptr_flag_bitsILi32EEENSS_INS5_IJNSA_ILi8EEES17_EEENS5_IJSB_S17_EEEEEEENS4_9Copy_AtomIJNS4_39AutoVectorizingCopyWithAssumedAlignmentILi128EEEfEEENS4_8identityES11_NS12_INS13_ILi3ELi4ELi3EEES16_NSS_INS5_IJS17_NSA_ILi32EEEEEENS5_IJS1I_SB_EEEEEEEvS1G_EENS_8epilogue10collective6detail29Sm90TmaWarpSpecializedAdapterINS1P_15DefaultEpilogueIfSJ_SJ_NS1O_6thread17LinearCombinationIfLi1EffLNS1T_9ScaleType4KindE0ELNS_15FloatRoundStyleE2EfEENS1_15EpilogueDefaultEEEEEvvEEEEvNT_6ParamsE,"aw",@nobits
	.sectionflags	@""
	.align	16
	.zero		1024


//--------------------- .nv.shared.reserved.0     --------------------------
	.section	.nv.shared.reserved.0,"aw",@nobits
	.weak		__nv_reservedSMEM_offset_0_alias
	.size		__nv_reservedSMEM_offset_0_alias, 0, 0
	.other		__nv_reservedSMEM_offset_0_alias,@"STO_CUDA_RESERVED_SHARED STV_DEFAULT"
__nv_reservedSMEM_offset_0_alias:
	.zero		0


//--------------------- .nv.global                --------------------------
	.section	.nv.global,"aw",@nobits
.nv.global:
	.type		_ZN40_INTERNAL_4cec1901_4_k_cu_75cec3d0_363154cute1_E,@object
	.size		_ZN40_INTERNAL_4cec1901_4_k_cu_75cec3d0_363154cute1_E,(_ZN40_INTERNAL_4cec1901_4_k_cu_75cec3d0_363154cuda3std3__45__cpo6cbeginE - _ZN40_INTERNAL_4cec1901_4_k_cu_75cec3d0_363154cute1_E)
_ZN40_INTERNAL_4cec1901_4_k_cu_75cec3d0_363154cute1_E:
	.zero		1
	.type		_ZN40_INTERNAL_4cec1901_4_k_cu_75cec3d0_363154cuda3std3__45__cpo6cbeginE,@object
	.size		_ZN40_INTERNAL_4cec1901_4_k_cu_75cec3d0_363154cuda3std3__45__cpo6cbeginE,(_ZN40_INTERNAL_4cec1901_4_k_cu_75cec3d0_363154cuda3std3__48in_placeE - _ZN40_INTERNAL_4cec1901_4_k_cu_75cec3d0_363154cuda3std3__45__cpo6cbeginE)
_ZN40_INTERNAL_4cec1901_4_k_cu_75cec3d0_363154cuda3std3__45__cpo6cbeginE:
	.zero		1
	.type		_ZN40_INTERNAL_4cec1901_4_k_cu_75cec3d0_363154cuda3std3__48in_placeE,@object
	.size		_ZN40_INTERNAL_4cec1901_4_k_cu_75cec3d0_363154cuda3std3__48in_placeE,(_ZN40_INTERNAL_4cec1901_4_k_cu_75cec3d0_363154cuda3std6ranges3__45__cpo9iter_moveE - _ZN40_INTERNAL_4cec1901_4_k_cu_75cec3d0_363154cuda3std3__48in_placeE)
_ZN40_INTERNAL_4cec1901_4_k_cu_75cec3d0_363154cuda3std3__48in_placeE:
	.zero		1
	.type		_ZN40_INTERNAL_4cec1901_4_k_cu_75cec3d0_363154cuda3std6ranges3__45__cpo9iter_moveE,@object
	.size		_ZN40_INTERNAL_4cec1901_4_k_cu_75cec3d0_363154cuda3std6ranges3__45__cpo9iter_moveE,(_ZN40_INTERNAL_4cec1901_4_k_cu_75cec3d0_363154cuda3std3__45__cpo5beginE - _ZN40_INTERNAL_4cec1901_4_k_cu_75cec3d0_363154cuda3std6ranges3__45__cpo9iter_moveE)
_ZN40_INTERNAL_4cec1901_4_k_cu_75cec3d0_363154cuda3std6ranges3__45__cpo9iter_moveE:
	.zero		1
	.type		_ZN40_INTERNAL_4cec1901_4_k_cu_75cec3d0_363154cuda3std3__45__cpo5beginE,@object
	.size		_ZN40_INTERNAL_4cec1901_4_k_cu_75cec3d0_363154cuda3std3__45__cpo5beginE,(_ZN40_INTERNAL_4cec1901_4_k_cu_75cec3d0_363154cuda3std3__442_GLOBAL__N__4cec1901_4_k_cu_75cec3d0_363156ignoreE - _ZN40_INTERNAL_4cec1901_4_k_cu_75cec3d0_363154cuda3std3__45__cpo5beginE)
_ZN40_INTERNAL_4cec1901_4_k_cu_75cec3d0_363154cuda3std3__45__cpo5beginE:
	.zero		1
	.type		_ZN40_INTERNAL_4cec1901_4_k_cu_75cec3d0_363154cuda3std3__442_GLOBAL__N__4cec1901_4_k_cu_75cec3d0_363156ignoreE,@object
	.size		_ZN40_INTERNAL_4cec1901_4_k_cu_75cec3d0_363154cuda3std3__442_GLOBAL__N__4cec1901_4_k_cu_75cec3d0_363156ignoreE,(_ZN40_INTERNAL_4cec1901_4_k_cu_75cec3d0_363154cute7productE - _ZN40_INTERNAL_4cec1901_4_k_cu_75cec3d0_363154cuda3std3__442_GLOBAL__N__4cec1901_4_k_cu_75cec3d0_363156ignoreE)
_ZN40_INTERNAL_4cec1901_4_k_cu_75cec3d0_363154cuda3std3__442_GLOBAL__N__4cec1901_4_k_cu_75cec3d0_363156ignoreE:
	.zero		1
	.type		_ZN40_INTERNAL_4cec1901_4_k_cu_75cec3d0_363154cute7productE,@object
	.size		_ZN40_INTERNAL_4cec1901_4_k_cu_75cec3d0_363154cute7productE,(_ZN40_INTERNAL_4cec1901_4_k_cu_75cec3d0_363154cuda3std3__45__cpo3endE - _ZN40_INTERNAL_4cec1901_4_k_cu_75cec3d0_363154cute7productE)
_ZN40_INTERNAL_4cec1901_4_k_cu_75cec3d0_363154cute7productE:
	.zero		1
	.type		_ZN40_INTERNAL_4cec1901_4_k_cu_75cec3d0_363154cuda3std3__45__cpo3endE,@object
	.size		_ZN40_INTERNAL_4cec1901_4_k_cu_75cec3d0_363154cuda3std3__45__cpo3endE,(_ZN40_INTERNAL_4cec1901_4_k_cu_75cec3d0_363154cuda3std3__419piecewise_constructE - _ZN40_INTERNAL_4cec1901_4_k_cu_75cec3d0_363154cuda3std3__45__cpo3endE)
_ZN40_INTERNAL_4cec1901_4_k_cu_75cec3d0_363154cuda3std3__45__cpo3endE:
	.zero		1
	.type		_ZN40_INTERNAL_4cec1901_4_k_cu_75cec3d0_363154cuda3std3__419piecewise_constructE,@object
	.size		_ZN40_INTERNAL_4cec1901_4_k_cu_75cec3d0_363154cuda3std3__419piecewise_constructE,(_ZN40_INTERNAL_4cec1901_4_k_cu_75cec3d0_363154cuda3std3__45__cpo4cendE - _ZN40_INTERNAL_4cec1901_4_k_cu_75cec3d0_363154cuda3std3__419piecewise_constructE)
_ZN40_INTERNAL_4cec1901_4_k_cu_75cec3d0_363154cuda3std3__419piecewise_constructE:
	.zero		1
	.type		_ZN40_INTERNAL_4cec1901_4_k_cu_75cec3d0_363154cuda3std3__45__cpo4cendE,@object
	.size		_ZN40_INTERNAL_4cec1901_4_k_cu_75cec3d0_363154cuda3std3__45__cpo4cendE,(_ZN40_INTERNAL_4cec1901_4_k_cu_75cec3d0_363154cuda3std6ranges3__45__cpo4swapE - _ZN40_INTERNAL_4cec1901_4_k_cu_75cec3d0_363154cuda3std3__45__cpo4cendE)
_ZN40_INTERNAL_4cec1901_4_k_cu_75cec3d0_363154cuda3std3__45__cpo4cendE:
	.zero		1
	.type		_ZN40_INTERNAL_4cec1901_4_k_cu_75cec3d0_363154cuda3std6ranges3__45__cpo4swapE,@object
	.size		_ZN40_INTERNAL_4cec1901_4_k_cu_75cec3d0_363154cuda3std6ranges3__45__cpo4swapE,(.L_9 - _ZN40_INTERNAL_4cec1901_4_k_cu_75cec3d0_363154cuda3std6ranges3__45__cpo4swapE)
_ZN40_INTERNAL_4cec1901_4_k_cu_75cec3d0_363154cuda3std6ranges3__45__cpo4swapE:
	.zero		1
.L_9:


//--------------------- .nv.constant0._ZN7cutlass13device_kernelINS_4gemm6kernel13GemmUniversalIN4cute5tupleIJiiiiEEENS1_10collective13CollectiveMmaINS1_39MainloopSm90TmaGmmaRmemAWarpSpecializedILi4ENS5_IJNS4_1CILi1EEESB_SB_EEENS1_35KernelTmaWarpSpecializedCooperativeEEENS5_IJNSA_ILi128EEENSA_ILi64EEESG_EEEfNS5_IJSB_llEEEfNS5_IJlSB_lEEENS4_8TiledMMAINS4_8MMA_AtomIJNS4_4SM904GMMA29MMA_64x64x8_F32TF32TF32_RS_TNILNSN_7ScaleInE1ELSP_1EEEEEENS4_6LayoutINS5_IJNSA_ILi2EEESB_SB_EEENS5_IJSB_NSA_ILi0EEESV_EEEEENS5_IJNS4_10UnderscoreESY_SY_EEEEENS4_13SM90_TMA_LOADENS4_14ComposedLayoutINS4_7SwizzleILi1ELi4ELi3EEENS4_18smem_ptr_flag_bitsILi32EEENSS_INS5_IJNSA_ILi8EEES17_EEENS5_IJSB_S17_EEEEEEENS4_9Copy_AtomIJNS4_39AutoVectorizingCopyWithAssumedAlignmentILi128EEEfEEENS4_8identityES11_NS12_INS13_ILi3ELi4ELi3EEES16_NSS_INS5_IJS17_NSA_ILi32EEEEEENS5_IJS1I_SB_EEEEEEEvS1G_EENS_8epilogue10collective6detail29Sm90TmaWarpSpecializedAdapterINS1P_15DefaultEpilogueIfSJ_SJ_NS1O_6thread17LinearCombinationIfLi1EffLNS1T_9ScaleType4KindE0ELNS_15FloatRoundStyleE2EfEENS1_15EpilogueDefaultEEEEEvvEEEEvNT_6ParamsE --------------------------
	.section	.nv.constant0._ZN7cutlass13device_kernelINS_4gemm6kernel13GemmUniversalIN4cute5tupleIJiiiiEEENS1_10collective13CollectiveMmaINS1_39MainloopSm90TmaGmmaRmemAWarpSpecializedILi4ENS5_IJNS4_1CILi1EEESB_SB_EEENS1_35KernelTmaWarpSpecializedCooperativeEEENS5_IJNSA_ILi128EEENSA_ILi64EEESG_EEEfNS5_IJSB_llEEEfNS5_IJlSB_lEEENS4_8TiledMMAINS4_8MMA_AtomIJNS4_4SM904GMMA29MMA_64x64x8_F32TF32TF32_RS_TNILNSN_7ScaleInE1ELSP_1EEEEEENS4_6LayoutINS5_IJNSA_ILi2EEESB_SB_EEENS5_IJSB_NSA_ILi0EEESV_EEEEENS5_IJNS4_10UnderscoreESY_SY_EEEEENS4_13SM90_TMA_LOADENS4_14ComposedLayoutINS4_7SwizzleILi1ELi4ELi3EEENS4_18smem_ptr_flag_bitsILi32EEENSS_INS5_IJNSA_ILi8EEES17_EEENS5_IJSB_S17_EEEEEEENS4_9Copy_AtomIJNS4_39AutoVectorizingCopyWithAssumedAlignmentILi128EEEfEEENS4_8identityES11_NS12_INS13_ILi3ELi4ELi3EEES16_NSS_INS5_IJS17_NSA_ILi32EEEEEENS5_IJS1I_SB_EEEEEEEvS1G_EENS_8epilogue10collective6detail29Sm90TmaWarpSpecializedAdapterINS1P_15DefaultEpilogueIfSJ_SJ_NS1O_6thread17LinearCombinationIfLi1EffLNS1T_9ScaleType4KindE0ELNS_15FloatRoundStyleE2EfEENS1_15EpilogueDefaultEEEEEvvEEEEvNT_6ParamsE,"a",@progbits
	.sectionflags	@""
	.align	4
.nv.constant0._ZN7cutlass13device_kernelINS_4gemm6kernel13GemmUniversalIN4cute5tupleIJiiiiEEENS1_10collective13CollectiveMmaINS1_39MainloopSm90TmaGmmaRmemAWarpSpecializedILi4ENS5_IJNS4_1CILi1EEESB_SB_EEENS1_35KernelTmaWarpSpecializedCooperativeEEENS5_IJNSA_ILi128EEENSA_ILi64EEESG_EEEfNS5_IJSB_llEEEfNS5_IJlSB_lEEENS4_8TiledMMAINS4_8MMA_AtomIJNS4_4SM904GMMA29MMA_64x64x8_F32TF32TF32_RS_TNILNSN_7ScaleInE1ELSP_1EEEEEENS4_6LayoutINS5_IJNSA_ILi2EEESB_SB_EEENS5_IJSB_NSA_ILi0EEESV_EEEEENS5_IJNS4_10UnderscoreESY_SY_EEEEENS4_13SM90_TMA_LOADENS4_14ComposedLayoutINS4_7SwizzleILi1ELi4ELi3EEENS4_18smem_ptr_flag_bitsILi32EEENSS_INS5_IJNSA_ILi8EEES17_EEENS5_IJSB_S17_EEEEEEENS4_9Copy_AtomIJNS4_39AutoVectorizingCopyWithAssumedAlignmentILi128EEEfEEENS4_8identityES11_NS12_INS13_ILi3ELi4ELi3EEES16_NSS_INS5_IJS17_NSA_ILi32EEEEEENS5_IJS1I_SB_EEEEEEEvS1G_EENS_8epilogue10collective6detail29Sm90TmaWarpSpecializedAdapterINS1P_15DefaultEpilogueIfSJ_SJ_NS1O_6thread17LinearCombinationIfLi1EffLNS1T_9ScaleType4KindE0ELNS_15FloatRoundStyleE2EfEENS1_15EpilogueDefaultEEEEEvvEEEEvNT_6ParamsE:
	.zero		1664


//--------------------- SYMBOLS --------------------------

	.type		.nv.reservedSmem.offset0,@object
	.size		.nv.reservedSmem.offset0,0x4
	.type		__assertfail,@function
